	.target	sm_90a

	.elftype	@"ET_EXEC"


//--------------------- .note.nv.tkinfo           --------------------------
	.section	.note.nv.tkinfo,"",@"SHT_NOTE"
	.sectionflags	@"SHF_NOTE_NV_TKINFO"
	.tkinfo
        /*0018*/ 	.word	0x00000002
        /*0030*/ 	.string	""
        /*0030*/ 	.string	"ptxas"
        /*0030*/ 	.string	"Cuda compilation tools, release 13.0, V13.0.88"
        /*0030*/ 	.string	"Build cuda_13.0.r13.0/compiler.36424714_0"
        /*0030*/ 	.string	"-arch sm_90a -m 64 "



//--------------------- .note.nv.cuinfo           --------------------------
	.section	.note.nv.cuinfo,"",@"SHT_NOTE"
	.sectionflags	@"SHF_NOTE_NV_CUINFO"
        /*0018*/ 	.short	0x0002
        /*001a*/ 	.short	0x005a
        /*001c*/ 	.short	0x0082
	.zero		2


//--------------------- .nv.info                  --------------------------
	.section	.nv.info,"",@"SHT_CUDA_INFO"
	.align	4


	//----- nvinfo : EIATTR_REGCOUNT
	.align		4
        /*0000*/ 	.byte	0x04, 0x2f
        /*0002*/ 	.short	(.L_12 - .L_11)
	.align		4
.L_11:
        /*0004*/ 	.word	index@(_ZN7cutlass13device_kernelINS_4conv6kernel13ConvUniversalINS1_16ConvProblemShapeILNS1_8OperatorE1ELi2EEENS1_10collective14CollectiveConvINS1_46MainloopSm90TmaGmmaWarpSpecializedImplicitGemmILS5_1ELi9ELi2EN4cute5tupleIJNSA_1CILi2EEENSC_ILi1EEESE_EEENS1_36KernelImplicitTmaWarpSpecializedSm90ELi1EEENSB_IJNSC_ILi64EEENSC_ILi128EEENSB_IJSI_EEEEEENS_6half_tESM_NSA_8TiledMMAINSA_8MMA_AtomIJNSA_4SM904GMMA26MMA_64x128x16_F32F16F16_SSILNSQ_5MajorE0ELSS_1ELNSQ_7ScaleInE1ELST_1EEEEEENSA_6LayoutINSB_IJSE_SE_SE_EEENSB_IJNSC_ILi0EEESY_SY_EEEEENSB_IJNSA_10UnderscoreES11_S11_EEEEENS7_6detail26Sm90ImplicitGemmTileTraitsINSA_20SM90_TMA_LOAD_IM2COLENSA_14ComposedLayoutINSA_7SwizzleILi3ELi4ELi3EEENSA_18smem_ptr_flag_bitsILi16EEENSW_INSB_IJNSB_IJNSC_ILi8EEES1C_EEENSB_IJSI_SE_EEENSB_IJSE_NSC_ILi9EEEEEEEEENSB_IJNSB_IJSI_NSC_ILi512EEEEEENSB_IJSE_SY_EEENSB_IJSY_NSC_ILi4096EEEEEEEEEEEEEvEENS15_INSA_23SM90_TMA_LOAD_MULTICASTENS17_IS19_S1B_NSW_INSB_IJNSB_IJSI_SD_EEES1D_S1G_EEENSB_IJNSB_IJSE_S1L_EEES1J_NSB_IJSY_NSC_ILi8192EEEEEEEEEEEEEvEEEENS_8epilogue10collective6detail29Sm90TmaWarpSpecializedAdapterINS23_15DefaultEpilogueISM_NSB_IJNSB_IJlllEEESE_SY_EEES28_NS22_6thread17LinearCombinationISM_Li1EffLNS29_9ScaleType4KindE0ELNS_15FloatRoundStyleE2ESM_EENS_4gemm15EpilogueDefaultEEEEEvvEEEEvNT_6ParamsE)
        /*0008*/ 	.word	0x0000005a


	//----- nvinfo : EIATTR_FRAME_SIZE
	.align		4
.L_12:
        /*000c*/ 	.byte	0x04, 0x11
        /*000e*/ 	.short	(.L_14 - .L_13)
	.align		4
.L_13:
        /*0010*/ 	.word	index@(_ZN7cutlass13device_kernelINS_4conv6kernel13ConvUniversalINS1_16ConvProblemShapeILNS1_8OperatorE1ELi2EEENS1_10collective14CollectiveConvINS1_46MainloopSm90TmaGmmaWarpSpecializedImplicitGemmILS5_1ELi9ELi2EN4cute5tupleIJNSA_1CILi2EEENSC_ILi1EEESE_EEENS1_36KernelImplicitTmaWarpSpecializedSm90ELi1EEENSB_IJNSC_ILi64EEENSC_ILi128EEENSB_IJSI_EEEEEENS_6half_tESM_NSA_8TiledMMAINSA_8MMA_AtomIJNSA_4SM904GMMA26MMA_64x128x16_F32F16F16_SSILNSQ_5MajorE0ELSS_1ELNSQ_7ScaleInE1ELST_1EEEEEENSA_6LayoutINSB_IJSE_SE_SE_EEENSB_IJNSC_ILi0EEESY_SY_EEEEENSB_IJNSA_10UnderscoreES11_S11_EEEEENS7_6detail26Sm90ImplicitGemmTileTraitsINSA_20SM90_TMA_LOAD_IM2COLENSA_14ComposedLayoutINSA_7SwizzleILi3ELi4ELi3EEENSA_18smem_ptr_flag_bitsILi16EEENSW_INSB_IJNSB_IJNSC_ILi8EEES1C_EEENSB_IJSI_SE_EEENSB_IJSE_NSC_ILi9EEEEEEEEENSB_IJNSB_IJSI_NSC_ILi512EEEEEENSB_IJSE_SY_EEENSB_IJSY_NSC_ILi4096EEEEEEEEEEEEEvEENS15_INSA_23SM90_TMA_LOAD_MULTICASTENS17_IS19_S1B_NSW_INSB_IJNSB_IJSI_SD_EEES1D_S1G_EEENSB_IJNSB_IJSE_S1L_EEES1J_NSB_IJSY_NSC_ILi8192EEEEEEEEEEEEEvEEEENS_8epilogue10collective6detail29Sm90TmaWarpSpecializedAdapterINS23_15DefaultEpilogueISM_NSB_IJNSB_IJlllEEESE_SY_EEES28_NS22_6thread17LinearCombinationISM_Li1EffLNS29_9ScaleType4KindE0ELNS_15FloatRoundStyleE2ESM_EENS_4gemm15EpilogueDefaultEEEEEvvEEEEvNT_6ParamsE)
        /*0014*/ 	.word	0x00000000


	//----- nvinfo : EIATTR_MIN_STACK_SIZE
	.align		4
.L_14:
        /*0018*/ 	.byte	0x04, 0x12
        /*001a*/ 	.short	(.L_16 - .L_15)
	.align		4
.L_15:
        /*001c*/ 	.word	index@(_ZN7cutlass13device_kernelINS_4conv6kernel13ConvUniversalINS1_16ConvProblemShapeILNS1_8OperatorE1ELi2EEENS1_10collective14CollectiveConvINS1_46MainloopSm90TmaGmmaWarpSpecializedImplicitGemmILS5_1ELi9ELi2EN4cute5tupleIJNSA_1CILi2EEENSC_ILi1EEESE_EEENS1_36KernelImplicitTmaWarpSpecializedSm90ELi1EEENSB_IJNSC_ILi64EEENSC_ILi128EEENSB_IJSI_EEEEEENS_6half_tESM_NSA_8TiledMMAINSA_8MMA_AtomIJNSA_4SM904GMMA26MMA_64x128x16_F32F16F16_SSILNSQ_5MajorE0ELSS_1ELNSQ_7ScaleInE1ELST_1EEEEEENSA_6LayoutINSB_IJSE_SE_SE_EEENSB_IJNSC_ILi0EEESY_SY_EEEEENSB_IJNSA_10UnderscoreES11_S11_EEEEENS7_6detail26Sm90ImplicitGemmTileTraitsINSA_20SM90_TMA_LOAD_IM2COLENSA_14ComposedLayoutINSA_7SwizzleILi3ELi4ELi3EEENSA_18smem_ptr_flag_bitsILi16EEENSW_INSB_IJNSB_IJNSC_ILi8EEES1C_EEENSB_IJSI_SE_EEENSB_IJSE_NSC_ILi9EEEEEEEEENSB_IJNSB_IJSI_NSC_ILi512EEEEEENSB_IJSE_SY_EEENSB_IJSY_NSC_ILi4096EEEEEEEEEEEEEvEENS15_INSA_23SM90_TMA_LOAD_MULTICASTENS17_IS19_S1B_NSW_INSB_IJNSB_IJSI_SD_EEES1D_S1G_EEENSB_IJNSB_IJSE_S1L_EEES1J_NSB_IJSY_NSC_ILi8192EEEEEEEEEEEEEvEEEENS_8epilogue10collective6detail29Sm90TmaWarpSpecializedAdapterINS23_15DefaultEpilogueISM_NSB_IJNSB_IJlllEEESE_SY_EEES28_NS22_6thread17LinearCombinationISM_Li1EffLNS29_9ScaleType4KindE0ELNS_15FloatRoundStyleE2ESM_EENS_4gemm15EpilogueDefaultEEEEEvvEEEEvNT_6ParamsE)
        /*0020*/ 	.word	0x00000000
.L_16:


//--------------------- .nv.compat                --------------------------
	.section	.nv.compat,"",@"SHT_CUDA_COMPAT_INFO"
	.align	4
        /*0000*/ 	.byte	0x02, 0x09, 0x01, 0x00, 0x02, 0x02, 0x04, 0x00, 0x02, 0x05, 0x05, 0x00, 0x03, 0x07, 0x01, 0x01
        /*0010*/ 	.byte	0x02, 0x03, 0x01, 0x00, 0x02, 0x06, 0x01, 0x00, 0x04, 0x0b, 0x08, 0x00, 0x00, 0x00, 0x00, 0x00
        /*0020*/ 	.byte	0x00, 0x00, 0x00, 0x00


//--------------------- .nv.info._ZN7cutlass13device_kernelINS_4conv6kernel13ConvUniversalINS1_16ConvProblemShapeILNS1_8OperatorE1ELi2EEENS1_10collective14CollectiveConvINS1_46MainloopSm90TmaGmmaWarpSpecializedImplicitGemmILS5_1ELi9ELi2EN4cute5tupleIJNSA_1CILi2EEENSC_ILi1EEESE_EEENS1_36KernelImplicitTmaWarpSpecializedSm90ELi1EEENSB_IJNSC_ILi64EEENSC_ILi128EEENSB_IJSI_EEEEEENS_6half_tESM_NSA_8TiledMMAINSA_8MMA_AtomIJNSA_4SM904GMMA26MMA_64x128x16_F32F16F16_SSILNSQ_5MajorE0ELSS_1ELNSQ_7ScaleInE1ELST_1EEEEEENSA_6LayoutINSB_IJSE_SE_SE_EEENSB_IJNSC_ILi0EEESY_SY_EEEEENSB_IJNSA_10UnderscoreES11_S11_EEEEENS7_6detail26Sm90ImplicitGemmTileTraitsINSA_20SM90_TMA_LOAD_IM2COLENSA_14ComposedLayoutINSA_7SwizzleILi3ELi4ELi3EEENSA_18smem_ptr_flag_bitsILi16EEENSW_INSB_IJNSB_IJNSC_ILi8EEES1C_EEENSB_IJSI_SE_EEENSB_IJSE_NSC_ILi9EEEEEEEEENSB_IJNSB_IJSI_NSC_ILi512EEEEEENSB_IJSE_SY_EEENSB_IJSY_NSC_ILi4096EEEEEEEEEEEEEvEENS15_INSA_23SM90_TMA_LOAD_MULTICASTENS17_IS19_S1B_NSW_INSB_IJNSB_IJSI_SD_EEES1D_S1G_EEENSB_IJNSB_IJSE_S1L_EEES1J_NSB_IJSY_NSC_ILi8192EEEEEEEEEEEEEvEEEENS_8epilogue10collective6detail29Sm90TmaWarpSpecializedAdapterINS23_15DefaultEpilogueISM_NSB_IJNSB_IJlllEEESE_SY_EEES28_NS22_6thread17LinearCombinationISM_Li1EffLNS29_9ScaleType4KindE0ELNS_15FloatRoundStyleE2ESM_EENS_4gemm15EpilogueDefaultEEEEEvvEEEEvNT_6ParamsE --------------------------
	.section	.nv.info._ZN7cutlass13device_kernelINS_4conv6kernel13ConvUniversalINS1_16ConvProblemShapeILNS1_8OperatorE1ELi2EEENS1_10collective14CollectiveConvINS1_46MainloopSm90TmaGmmaWarpSpecializedImplicitGemmILS5_1ELi9ELi2EN4cute5tupleIJNSA_1CILi2EEENSC_ILi1EEESE_EEENS1_36KernelImplicitTmaWarpSpecializedSm90ELi1EEENSB_IJNSC_ILi64EEENSC_ILi128EEENSB_IJSI_EEEEEENS_6half_tESM_NSA_8TiledMMAINSA_8MMA_AtomIJNSA_4SM904GMMA26MMA_64x128x16_F32F16F16_SSILNSQ_5MajorE0ELSS_1ELNSQ_7ScaleInE1ELST_1EEEEEENSA_6LayoutINSB_IJSE_SE_SE_EEENSB_IJNSC_ILi0EEESY_SY_EEEEENSB_IJNSA_10UnderscoreES11_S11_EEEEENS7_6detail26Sm90ImplicitGemmTileTraitsINSA_20SM90_TMA_LOAD_IM2COLENSA_14ComposedLayoutINSA_7SwizzleILi3ELi4ELi3EEENSA_18smem_ptr_flag_bitsILi16EEENSW_INSB_IJNSB_IJNSC_ILi8EEES1C_EEENSB_IJSI_SE_EEENSB_IJSE_NSC_ILi9EEEEEEEEENSB_IJNSB_IJSI_NSC_ILi512EEEEEENSB_IJSE_SY_EEENSB_IJSY_NSC_ILi4096EEEEEEEEEEEEEvEENS15_INSA_23SM90_TMA_LOAD_MULTICASTENS17_IS19_S1B_NSW_INSB_IJNSB_IJSI_SD_EEES1D_S1G_EEENSB_IJNSB_IJSE_S1L_EEES1J_NSB_IJSY_NSC_ILi8192EEEEEEEEEEEEEvEEEENS_8epilogue10collective6detail29Sm90TmaWarpSpecializedAdapterINS23_15DefaultEpilogueISM_NSB_IJNSB_IJlllEEESE_SY_EEES28_NS22_6thread17LinearCombinationISM_Li1EffLNS29_9ScaleType4KindE0ELNS_15FloatRoundStyleE2ESM_EENS_4gemm15EpilogueDefaultEEEEEvvEEEEvNT_6ParamsE,"",@"SHT_CUDA_INFO"
	.sectionflags	@""
	.align	4


	//----- nvinfo : EIATTR_CUDA_API_VERSION
	.align		4
        /*0000*/ 	.byte	0x04, 0x37
        /*0002*/ 	.short	(.L_18 - .L_17)
.L_17:
        /*0004*/ 	.word	0x00000082


	//----- nvinfo : EIATTR_KPARAM_INFO
	.align		4
.L_18:
        /*0008*/ 	.byte	0x04, 0x17
        /*000a*/ 	.short	(.L_20 - .L_19)
.L_19:
        /*000c*/ 	.word	0x00000000
        /*0010*/ 	.short	0x0000
        /*0012*/ 	.short	0x0070
        /*0014*/ 	.byte	0x00, 0xf0, 0x01, 0x0e


	//----- nvinfo : EIATTR_SPARSE_MMA_MASK
	.align		4
.L_20:
        /*0018*/ 	.byte	0x03, 0x50
        /*001a*/ 	.short	0x0000


	//----- nvinfo : EIATTR_MAXREG_COUNT
	.align		4
        /*001c*/ 	.byte	0x03, 0x1b
        /*001e*/ 	.short	0x00ff


	//----- nvinfo : EIATTR_NUM_BARRIERS
	.align		4
        /*0020*/ 	.byte	0x02, 0x4c
        /*0022*/ 	.byte	0x01
	.zero		1


	//----- nvinfo : EIATTR_MERCURY_ISA_VERSION
	.align		4
        /*0024*/ 	.byte	0x03, 0x5f
        /*0026*/ 	.short	0x0101


	//----- nvinfo : EIATTR_COOP_GROUP_MASK_REGIDS
	.align		4
        /*0028*/ 	.byte	0x04, 0x29
        /*002a*/ 	.short	(.L_22 - .L_21)


	//   ....[0]....
.L_21:
        /*002c*/ 	.word	0xffffffff


	//   ....[1]....
        /*0030*/ 	.word	0xffffffff


	//   ....[2]....
        /*0034*/ 	.word	0xffffffff


	//   ....[3]....
        /*0038*/ 	.word	0xffffffff


	//----- nvinfo : EIATTR_COOP_GROUP_INSTR_OFFSETS
	.align		4
.L_22:
        /*003c*/ 	.byte	0x04, 0x28
        /*003e*/ 	.short	(.L_24 - .L_23)


	//   ....[0]....
.L_23:
        /*0040*/ 	.word	0x00000070


	//   ....[1]....
        /*0044*/ 	.word	0x00000080


	//   ....[2]....
        /*0048*/ 	.word	0x00000140


	//   ....[3]....
        /*004c*/ 	.word	0x00000770


	//----- nvinfo : EIATTR_MBARRIER_INSTR_OFFSETS
	.align		4
.L_24:
        /*0050*/ 	.byte	0x04, 0x39
        /*0052*/ 	.short	(.L_26 - .L_25)


	//   ....[0]....
.L_25:
        /*0054*/ 	.word	0x00000310
        /*0058*/ 	.word	0x000000ff
        /*005c*/ 	.word	0x00036000
        /*0060*/ 	.short	0x0100
        /*0062*/ 	.byte	0x08
	.zero		1


	//   ....[1]....
        /*0064*/ 	.word	0x00000320
        /*0068*/ 	.word	0x000000ff
        /*006c*/ 	.word	0x00036048
        /*0070*/ 	.short	0x0100
        /*0072*/ 	.byte	0x08
	.zero		1


	//   ....[2]....
        /*0074*/ 	.word	0x00000330
        /*0078*/ 	.word	0x000000ff
        /*007c*/ 	.word	0x00036008
        /*0080*/ 	.short	0x0100
        /*0082*/ 	.byte	0x08
	.zero		1


	//   ....[3]....
        /*0084*/ 	.word	0x00000340
        /*0088*/ 	.word	0x000000ff
        /*008c*/ 	.word	0x00036050
        /*0090*/ 	.short	0x0100
        /*0092*/ 	.byte	0x08
	.zero		1


	//   ....[4]....
        /*0094*/ 	.word	0x00000350
        /*0098*/ 	.word	0x000000ff
        /*009c*/ 	.word	0x00036010
        /*00a0*/ 	.short	0x0100
        /*00a2*/ 	.byte	0x08
	.zero		1


	//   ....[5]....
        /*00a4*/ 	.word	0x00000360
        /*00a8*/ 	.word	0x000000ff
        /*00ac*/ 	.word	0x00036058
        /*00b0*/ 	.short	0x0100
        /*00b2*/ 	.byte	0x08
	.zero		1


	//   ....[6]....
        /*00b4*/ 	.word	0x00000370
        /*00b8*/ 	.word	0x000000ff
        /*00bc*/ 	.word	0x00036018
        /*00c0*/ 	.short	0x0100
        /*00c2*/ 	.byte	0x08
	.zero		1


	//   ....[7]....
        /*00c4*/ 	.word	0x00000380
        /*00c8*/ 	.word	0x000000ff
        /*00cc*/ 	.word	0x00036060
        /*00d0*/ 	.short	0x0100
        /*00d2*/ 	.byte	0x08
	.zero		1


	//   ....[8]....
        /*00d4*/ 	.word	0x00000390
        /*00d8*/ 	.word	0x000000ff
        /*00dc*/ 	.word	0x00036020
        /*00e0*/ 	.short	0x0100
        /*00e2*/ 	.byte	0x08
	.zero		1


	//   ....[9]....
        /*00e4*/ 	.word	0x000003a0
        /*00e8*/ 	.word	0x000000ff
        /*00ec*/ 	.word	0x00036068
        /*00f0*/ 	.short	0x0100
        /*00f2*/ 	.byte	0x08
	.zero		1


	//   ....[10]....
        /*00f4*/ 	.word	0x000003b0
        /*00f8*/ 	.word	0x000000ff
        /*00fc*/ 	.word	0x00036028
        /*0100*/ 	.short	0x0100
        /*0102*/ 	.byte	0x08
	.zero		1


	//   ....[11]....
        /*0104*/ 	.word	0x000003c0
        /*0108*/ 	.word	0x000000ff
        /*010c*/ 	.word	0x00036070
        /*0110*/ 	.short	0x0100
        /*0112*/ 	.byte	0x08
	.zero		1


	//   ....[12]....
        /*0114*/ 	.word	0x000003d0
        /*0118*/ 	.word	0x000000ff
        /*011c*/ 	.word	0x00036030
        /*0120*/ 	.short	0x0100
        /*0122*/ 	.byte	0x08
	.zero		1


	//   ....[13]....
        /*0124*/ 	.word	0x000003e0
        /*0128*/ 	.word	0x000000ff
        /*012c*/ 	.word	0x00036078
        /*0130*/ 	.short	0x0100
        /*0132*/ 	.byte	0x08
	.zero		1


	//   ....[14]....
        /*0134*/ 	.word	0x000003f0
        /*0138*/ 	.word	0x000000ff
        /*013c*/ 	.word	0x00036038
        /*0140*/ 	.short	0x0100
        /*0142*/ 	.byte	0x08
	.zero		1


	//   ....[15]....
        /*0144*/ 	.word	0x00000400
        /*0148*/ 	.word	0x000000ff
        /*014c*/ 	.word	0x00036080
        /*0150*/ 	.short	0x0100
        /*0152*/ 	.byte	0x08
	.zero		1


	//   ....[16]....
        /*0154*/ 	.word	0x00000410
        /*0158*/ 	.word	0x000000ff
        /*015c*/ 	.word	0x00036040
        /*0160*/ 	.short	0x0100
        /*0162*/ 	.byte	0x08
	.zero		1


	//   ....[17]....
        /*0164*/ 	.word	0x00000420
        /*0168*/ 	.word	0x000000ff
        /*016c*/ 	.word	0x00036088
        /*0170*/ 	.short	0x0100
        /*0172*/ 	.byte	0x08
	.zero		1


	//   ....[18]....
        /*0174*/ 	.word	0x00000dc0
        /*0178*/ 	.word	0x00000008
        /*017c*/ 	.word	0x00036000
        /*0180*/ 	.short	0x010a
        /*0182*/ 	.byte	0x3f
	.zero		1


	//   ....[19]....
        /*0184*/ 	.word	0x00001160
        /*0188*/ 	.word	0x0000000b
        /*018c*/ 	.word	0x00036000
        /*0190*/ 	.short	0x010a
        /*0192*/ 	.byte	0x3f
	.zero		1


	//   ....[20]....
        /*0194*/ 	.word	0x00001380
        /*0198*/ 	.word	0x0000000a
        /*019c*/ 	.word	0x00000000
        /*01a0*/ 	.short	0x0101
        /*01a2*/ 	.byte	0x3f
	.zero		1


	//   ....[21]....
        /*01a4*/ 	.word	0x000015c0
        /*01a8*/ 	.word	0x00000004
        /*01ac*/ 	.word	0x00000000
        /*01b0*/ 	.short	0x0101
        /*01b2*/ 	.byte	0x3f
	.zero		1


	//   ....[22]....
        /*01b4*/ 	.word	0x00006130
        /*01b8*/ 	.word	0x00000014
        /*01bc*/ 	.word	0x00036048
        /*01c0*/ 	.short	0x010a
        /*01c2*/ 	.byte	0x3f
	.zero		1


	//   ....[23]....
        /*01c4*/ 	.word	0x00006880
        /*01c8*/ 	.word	0x00000002
        /*01cc*/ 	.word	0x00000000
        /*01d0*/ 	.short	0x010a
        /*01d2*/ 	.byte	0x3f
	.zero		1


	//   ....[24]....
        /*01d4*/ 	.word	0x00006930
        /*01d8*/ 	.word	0x00000000
        /*01dc*/ 	.word	0x00000000
        /*01e0*/ 	.short	0x010a
        /*01e2*/ 	.byte	0x3f
	.zero		1


	//   ....[25]....
        /*01e4*/ 	.word	0x000069e0
        /*01e8*/ 	.word	0x00000000
        /*01ec*/ 	.word	0x00000000
        /*01f0*/ 	.short	0x010a
        /*01f2*/ 	.byte	0x3f
	.zero		1


	//   ....[26]....
        /*01f4*/ 	.word	0x00006a90
        /*01f8*/ 	.word	0x00000000
        /*01fc*/ 	.word	0x00000000
        /*0200*/ 	.short	0x010a
        /*0202*/ 	.byte	0x3f
	.zero		1


	//   ....[27]....
        /*0204*/ 	.word	0x00006b40
        /*0208*/ 	.word	0x00000000
        /*020c*/ 	.word	0x00000000
        /*0210*/ 	.short	0x010a
        /*0212*/ 	.byte	0x3f
	.zero		1


	//   ....[28]....
        /*0214*/ 	.word	0x00006bf0
        /*0218*/ 	.word	0x00000000
        /*021c*/ 	.word	0x00000000
        /*0220*/ 	.short	0x010a
        /*0222*/ 	.byte	0x3f
	.zero		1


	//   ....[29]....
        /*0224*/ 	.word	0x00006ca0
        /*0228*/ 	.word	0x00000000
        /*022c*/ 	.word	0x00000000
        /*0230*/ 	.short	0x010a
        /*0232*/ 	.byte	0x3f
	.zero		1


	//   ....[30]....
        /*0234*/ 	.word	0x00006d50
        /*0238*/ 	.word	0x00000000
        /*023c*/ 	.word	0x00000000
        /*0240*/ 	.short	0x010a
        /*0242*/ 	.byte	0x3f
	.zero		1


	//   ....[31]....
        /*0244*/ 	.word	0x00006e00
        /*0248*/ 	.word	0x00000006
        /*024c*/ 	.word	0x00000000
        /*0250*/ 	.short	0x010a
        /*0252*/ 	.byte	0x3f
	.zero		1


	//----- nvinfo : EIATTR_NUM_MBARRIERS
	.align		4
.L_26:
        /*0254*/ 	.byte	0x03, 0x38
        /*0256*/ 	.short	0x0012


	//----- nvinfo : EIATTR_EXIT_INSTR_OFFSETS
	.align		4
        /*0258*/ 	.byte	0x04, 0x1c
        /*025a*/ 	.short	(.L_28 - .L_27)


	//   ....[0]....
.L_27:
        /*025c*/ 	.word	0x00000af0


	//   ....[1]....
        /*0260*/ 	.word	0x00001720


	//   ....[2]....
        /*0264*/ 	.word	0x00004860


	//   ....[3]....
        /*0268*/ 	.word	0x00004890


	//   ....[4]....
        /*026c*/ 	.word	0x00005f00


	//   ....[5]....
        /*0270*/ 	.word	0x00005f30


	//   ....[6]....
        /*0274*/ 	.word	0x00005f50


	//   ....[7]....
        /*0278*/ 	.word	0x00006770


	//   ....[8]....
        /*027c*/ 	.word	0x00006e30


	//----- nvinfo : EIATTR_MAX_THREADS
	.align		4
.L_28:
        /*0280*/ 	.byte	0x04, 0x05
        /*0282*/ 	.short	(.L_30 - .L_29)
.L_29:
        /*0284*/ 	.word	0x00000100
        /*0288*/ 	.word	0x00000001
        /*028c*/ 	.word	0x00000001


	//----- nvinfo : EIATTR_CRS_STACK_SIZE
	.align		4
.L_30:
        /*0290*/ 	.byte	0x04, 0x1e
        /*0292*/ 	.short	(.L_32 - .L_31)
.L_31:
        /*0294*/ 	.word	0x00000000


	//----- nvinfo : EIATTR_CBANK_PARAM_SIZE
	.align		4
.L_32:
        /*0298*/ 	.byte	0x03, 0x19
        /*029a*/ 	.short	0x03f0


	//----- nvinfo : EIATTR_PARAM_CBANK
	.align		4
        /*029c*/ 	.byte	0x04, 0x0a
        /*029e*/ 	.short	(.L_34 - .L_33)
	.align		4
.L_33:
        /*02a0*/ 	.word	index@(.nv.constant0._ZN7cutlass13device_kernelINS_4conv6kernel13ConvUniversalINS1_16ConvProblemShapeILNS1_8OperatorE1ELi2EEENS1_10collective14CollectiveConvINS1_46MainloopSm90TmaGmmaWarpSpecializedImplicitGemmILS5_1ELi9ELi2EN4cute5tupleIJNSA_1CILi2EEENSC_ILi1EEESE_EEENS1_36KernelImplicitTmaWarpSpecializedSm90ELi1EEENSB_IJNSC_ILi64EEENSC_ILi128EEENSB_IJSI_EEEEEENS_6half_tESM_NSA_8TiledMMAINSA_8MMA_AtomIJNSA_4SM904GMMA26MMA_64x128x16_F32F16F16_SSILNSQ_5MajorE0ELSS_1ELNSQ_7ScaleInE1ELST_1EEEEEENSA_6LayoutINSB_IJSE_SE_SE_EEENSB_IJNSC_ILi0EEESY_SY_EEEEENSB_IJNSA_10UnderscoreES11_S11_EEEEENS7_6detail26Sm90ImplicitGemmTileTraitsINSA_20SM90_TMA_LOAD_IM2COLENSA_14ComposedLayoutINSA_7SwizzleILi3ELi4ELi3EEENSA_18smem_ptr_flag_bitsILi16EEENSW_INSB_IJNSB_IJNSC_ILi8EEES1C_EEENSB_IJSI_SE_EEENSB_IJSE_NSC_ILi9EEEEEEEEENSB_IJNSB_IJSI_NSC_ILi512EEEEEENSB_IJSE_SY_EEENSB_IJSY_NSC_ILi4096EEEEEEEEEEEEEvEENS15_INSA_23SM90_TMA_LOAD_MULTICASTENS17_IS19_S1B_NSW_INSB_IJNSB_IJSI_SD_EEES1D_S1G_EEENSB_IJNSB_IJSE_S1L_EEES1J_NSB_IJSY_NSC_ILi8192EEEEEEEEEEEEEvEEEENS_8epilogue10collective6detail29Sm90TmaWarpSpecializedAdapterINS23_15DefaultEpilogueISM_NSB_IJNSB_IJlllEEESE_SY_EEES28_NS22_6thread17LinearCombinationISM_Li1EffLNS29_9ScaleType4KindE0ELNS_15FloatRoundStyleE2ESM_EENS_4gemm15EpilogueDefaultEEEEEvvEEEEvNT_6ParamsE)
        /*02a4*/ 	.short	0x0210
        /*02a6*/ 	.short	0x03f0


	//----- nvinfo : EIATTR_SW_WAR
	.align		4
.L_34:
        /*02a8*/ 	.byte	0x04, 0x36
        /*02aa*/ 	.short	(.L_36 - .L_35)
.L_35:
        /*02ac*/ 	.word	0x00000008
.L_36:


//--------------------- .nv.callgraph             --------------------------
	.section	.nv.callgraph,"",@"SHT_CUDA_CALLGRAPH"
	.align	4
	.sectionentsize	8
	.align		4
        /*0000*/ 	.word	0x00000000
	.align		4
        /*0004*/ 	.word	0xffffffff
	.align		4
        /*0008*/ 	.word	0x00000000
	.align		4
        /*000c*/ 	.word	0xfffffffe
	.align		4
        /*0010*/ 	.word	0x00000000
	.align		4
        /*0014*/ 	.word	0xfffffffd
	.align		4
        /*0018*/ 	.word	0x00000000
	.align		4
        /*001c*/ 	.word	0xfffffffc


//--------------------- .nv.constant4             --------------------------
	.section	.nv.constant4,"a",@progbits
	.align	8
	.align		8
.nv.constant4:
        /*0000*/ 	.dword	_ZN39_INTERNAL_e072593f_4_k_cu_291087b6_37964cuda3std3__45__cpo5beginE
	.align		8
        /*0008*/ 	.dword	_ZN39_INTERNAL_e072593f_4_k_cu_291087b6_37964cuda3std3__45__cpo3endE
	.align		8
        /*0010*/ 	.dword	_ZN39_INTERNAL_e072593f_4_k_cu_291087b6_37964cuda3std3__45__cpo6cbeginE
	.align		8
        /*0018*/ 	.dword	_ZN39_INTERNAL_e072593f_4_k_cu_291087b6_37964cuda3std3__45__cpo4cendE
	.align		8
        /*0020*/ 	.dword	_ZN39_INTERNAL_e072593f_4_k_cu_291087b6_37964cuda3std3__441_GLOBAL__N__e072593f_4_k_cu_291087b6_37966ignoreE
	.align		8
        /*0028*/ 	.dword	_ZN39_INTERNAL_e072593f_4_k_cu_291087b6_37964cuda3std3__419piecewise_constructE
	.align		8
        /*0030*/ 	.dword	_ZN39_INTERNAL_e072593f_4_k_cu_291087b6_37964cuda3std3__48in_placeE
	.align		8
        /*0038*/ 	.dword	_ZN39_INTERNAL_e072593f_4_k_cu_291087b6_37964cuda3std6ranges3__45__cpo4swapE
	.align		8
        /*0040*/ 	.dword	_ZN39_INTERNAL_e072593f_4_k_cu_291087b6_37964cuda3std6ranges3__45__cpo9iter_moveE
	.align		8
        /*0048*/ 	.dword	_ZN39_INTERNAL_e072593f_4_k_cu_291087b6_37964cute7productE
	.align		8
        /*0050*/ 	.dword	_ZN39_INTERNAL_e072593f_4_k_cu_291087b6_37964cute1_E


//--------------------- .text._ZN7cutlass13device_kernelINS_4conv6kernel13ConvUniversalINS1_16ConvProblemShapeILNS1_8OperatorE1ELi2EEENS1_10collective14CollectiveConvINS1_46MainloopSm90TmaGmmaWarpSpecializedImplicitGemmILS5_1ELi9ELi2EN4cute5tupleIJNSA_1CILi2EEENSC_ILi1EEESE_EEENS1_36KernelImplicitTmaWarpSpecializedSm90ELi1EEENSB_IJNSC_ILi64EEENSC_ILi128EEENSB_IJSI_EEEEEENS_6half_tESM_NSA_8TiledMMAINSA_8MMA_AtomIJNSA_4SM904GMMA26MMA_64x128x16_F32F16F16_SSILNSQ_5MajorE0ELSS_1ELNSQ_7ScaleInE1ELST_1EEEEEENSA_6LayoutINSB_IJSE_SE_SE_EEENSB_IJNSC_ILi0EEESY_SY_EEEEENSB_IJNSA_10UnderscoreES11_S11_EEEEENS7_6detail26Sm90ImplicitGemmTileTraitsINSA_20SM90_TMA_LOAD_IM2COLENSA_14ComposedLayoutINSA_7SwizzleILi3ELi4ELi3EEENSA_18smem_ptr_flag_bitsILi16EEENSW_INSB_IJNSB_IJNSC_ILi8EEES1C_EEENSB_IJSI_SE_EEENSB_IJSE_NSC_ILi9EEEEEEEEENSB_IJNSB_IJSI_NSC_ILi512EEEEEENSB_IJSE_SY_EEENSB_IJSY_NSC_ILi4096EEEEEEEEEEEEEvEENS15_INSA_23SM90_TMA_LOAD_MULTICASTENS17_IS19_S1B_NSW_INSB_IJNSB_IJSI_SD_EEES1D_S1G_EEENSB_IJNSB_IJSE_S1L_EEES1J_NSB_IJSY_NSC_ILi8192EEEEEEEEEEEEEvEEEENS_8epilogue10collective6detail29Sm90TmaWarpSpecializedAdapterINS23_15DefaultEpilogueISM_NSB_IJNSB_IJlllEEESE_SY_EEES28_NS22_6thread17LinearCombinationISM_Li1EffLNS29_9ScaleType4KindE0ELNS_15FloatRoundStyleE2ESM_EENS_4gemm15EpilogueDefaultEEEEEvvEEEEvNT_6ParamsE --------------------------
	.section	.text._ZN7cutlass13device_kernelINS_4conv6kernel13ConvUniversalINS1_16ConvProblemShapeILNS1_8OperatorE1ELi2EEENS1_10collective14CollectiveConvINS1_46MainloopSm90TmaGmmaWarpSpecializedImplicitGemmILS5_1ELi9ELi2EN4cute5tupleIJNSA_1CILi2EEENSC_ILi1EEESE_EEENS1_36KernelImplicitTmaWarpSpecializedSm90ELi1EEENSB_IJNSC_ILi64EEENSC_ILi128EEENSB_IJSI_EEEEEENS_6half_tESM_NSA_8TiledMMAINSA_8MMA_AtomIJNSA_4SM904GMMA26MMA_64x128x16_F32F16F16_SSILNSQ_5MajorE0ELSS_1ELNSQ_7ScaleInE1ELST_1EEEEEENSA_6LayoutINSB_IJSE_SE_SE_EEENSB_IJNSC_ILi0EEESY_SY_EEEEENSB_IJNSA_10UnderscoreES11_S11_EEEEENS7_6detail26Sm90ImplicitGemmTileTraitsINSA_20SM90_TMA_LOAD_IM2COLENSA_14ComposedLayoutINSA_7SwizzleILi3ELi4ELi3EEENSA_18smem_ptr_flag_bitsILi16EEENSW_INSB_IJNSB_IJNSC_ILi8EEES1C_EEENSB_IJSI_SE_EEENSB_IJSE_NSC_ILi9EEEEEEEEENSB_IJNSB_IJSI_NSC_ILi512EEEEEENSB_IJSE_SY_EEENSB_IJSY_NSC_ILi4096EEEEEEEEEEEEEvEENS15_INSA_23SM90_TMA_LOAD_MULTICASTENS17_IS19_S1B_NSW_INSB_IJNSB_IJSI_SD_EEES1D_S1G_EEENSB_IJNSB_IJSE_S1L_EEES1J_NSB_IJSY_NSC_ILi8192EEEEEEEEEEEEEvEEEENS_8epilogue10collective6detail29Sm90TmaWarpSpecializedAdapterINS23_15DefaultEpilogueISM_NSB_IJNSB_IJlllEEESE_SY_EEES28_NS22_6thread17LinearCombinationISM_Li1EffLNS29_9ScaleType4KindE0ELNS_15FloatRoundStyleE2ESM_EENS_4gemm15EpilogueDefaultEEEEEvvEEEEvNT_6ParamsE,"ax",@progbits
	.align	128
.text._ZN7cutlass13device_kernelINS_4conv6kernel13ConvUniversalINS1_16ConvProblemShapeILNS1_8OperatorE1ELi2EEENS1_10collective14CollectiveConvINS1_46MainloopSm90TmaGmmaWarpSpecializedImplicitGemmILS5_1ELi9ELi2EN4cute5tupleIJNSA_1CILi2EEENSC_ILi1EEESE_EEENS1_36KernelImplicitTmaWarpSpecializedSm90ELi1EEENSB_IJNSC_ILi64EEENSC_ILi128EEENSB_IJSI_EEEEEENS_6half_tESM_NSA_8TiledMMAINSA_8MMA_AtomIJNSA_4SM904GMMA26MMA_64x128x16_F32F16F16_SSILNSQ_5MajorE0ELSS_1ELNSQ_7ScaleInE1ELST_1EEEEEENSA_6LayoutINSB_IJSE_SE_SE_EEENSB_IJNSC_ILi0EEESY_SY_EEEEENSB_IJNSA_10UnderscoreES11_S11_EEEEENS7_6detail26Sm90ImplicitGemmTileTraitsINSA_20SM90_TMA_LOAD_IM2COLENSA_14ComposedLayoutINSA_7SwizzleILi3ELi4ELi3EEENSA_18smem_ptr_flag_bitsILi16EEENSW_INSB_IJNSB_IJNSC_ILi8EEES1C_EEENSB_IJSI_SE_EEENSB_IJSE_NSC_ILi9EEEEEEEEENSB_IJNSB_IJSI_NSC_ILi512EEEEEENSB_IJSE_SY_EEENSB_IJSY_NSC_ILi4096EEEEEEEEEEEEEvEENS15_INSA_23SM90_TMA_LOAD_MULTICASTENS17_IS19_S1B_NSW_INSB_IJNSB_IJSI_SD_EEES1D_S1G_EEENSB_IJNSB_IJSE_S1L_EEES1J_NSB_IJSY_NSC_ILi8192EEEEEEEEEEEEEvEEEENS_8epilogue10collective6detail29Sm90TmaWarpSpecializedAdapterINS23_15DefaultEpilogueISM_NSB_IJNSB_IJlllEEESE_SY_EEES28_NS22_6thread17LinearCombinationISM_Li1EffLNS29_9ScaleType4KindE0ELNS_15FloatRoundStyleE2ESM_EENS_4gemm15EpilogueDefaultEEEEEvvEEEEvNT_6ParamsE:
        .type           _ZN7cutlass13device_kernelINS_4conv6kernel13ConvUniversalINS1_16ConvProblemShapeILNS1_8OperatorE1ELi2EEENS1_10collective14CollectiveConvINS1_46MainloopSm90TmaGmmaWarpSpecializedImplicitGemmILS5_1ELi9ELi2EN4cute5tupleIJNSA_1CILi2EEENSC_ILi1EEESE_EEENS1_36KernelImplicitTmaWarpSpecializedSm90ELi1EEENSB_IJNSC_ILi64EEENSC_ILi128EEENSB_IJSI_EEEEEENS_6half_tESM_NSA_8TiledMMAINSA_8MMA_AtomIJNSA_4SM904GMMA26MMA_64x128x16_F32F16F16_SSILNSQ_5MajorE0ELSS_1ELNSQ_7ScaleInE1ELST_1EEEEEENSA_6LayoutINSB_IJSE_SE_SE_EEENSB_IJNSC_ILi0EEESY_SY_EEEEENSB_IJNSA_10UnderscoreES11_S11_EEEEENS7_6detail26Sm90ImplicitGemmTileTraitsINSA_20SM90_TMA_LOAD_IM2COLENSA_14ComposedLayoutINSA_7SwizzleILi3ELi4ELi3EEENSA_18smem_ptr_flag_bitsILi16EEENSW_INSB_IJNSB_IJNSC_ILi8EEES1C_EEENSB_IJSI_SE_EEENSB_IJSE_NSC_ILi9EEEEEEEEENSB_IJNSB_IJSI_NSC_ILi512EEEEEENSB_IJSE_SY_EEENSB_IJSY_NSC_ILi4096EEEEEEEEEEEEEvEENS15_INSA_23SM90_TMA_LOAD_MULTICASTENS17_IS19_S1B_NSW_INSB_IJNSB_IJSI_SD_EEES1D_S1G_EEENSB_IJNSB_IJSE_S1L_EEES1J_NSB_IJSY_NSC_ILi8192EEEEEEEEEEEEEvEEEENS_8epilogue10collective6detail29Sm90TmaWarpSpecializedAdapterINS23_15DefaultEpilogueISM_NSB_IJNSB_IJlllEEESE_SY_EEES28_NS22_6thread17LinearCombinationISM_Li1EffLNS29_9ScaleType4KindE0ELNS_15FloatRoundStyleE2ESM_EENS_4gemm15EpilogueDefaultEEEEEvvEEEEvNT_6ParamsE,@function
        .size           _ZN7cutlass13device_kernelINS_4conv6kernel13ConvUniversalINS1_16ConvProblemShapeILNS1_8OperatorE1ELi2EEENS1_10collective14CollectiveConvINS1_46MainloopSm90TmaGmmaWarpSpecializedImplicitGemmILS5_1ELi9ELi2EN4cute5tupleIJNSA_1CILi2EEENSC_ILi1EEESE_EEENS1_36KernelImplicitTmaWarpSpecializedSm90ELi1EEENSB_IJNSC_ILi64EEENSC_ILi128EEENSB_IJSI_EEEEEENS_6half_tESM_NSA_8TiledMMAINSA_8MMA_AtomIJNSA_4SM904GMMA26MMA_64x128x16_F32F16F16_SSILNSQ_5MajorE0ELSS_1ELNSQ_7ScaleInE1ELST_1EEEEEENSA_6LayoutINSB_IJSE_SE_SE_EEENSB_IJNSC_ILi0EEESY_SY_EEEEENSB_IJNSA_10UnderscoreES11_S11_EEEEENS7_6detail26Sm90ImplicitGemmTileTraitsINSA_20SM90_TMA_LOAD_IM2COLENSA_14ComposedLayoutINSA_7SwizzleILi3ELi4ELi3EEENSA_18smem_ptr_flag_bitsILi16EEENSW_INSB_IJNSB_IJNSC_ILi8EEES1C_EEENSB_IJSI_SE_EEENSB_IJSE_NSC_ILi9EEEEEEEEENSB_IJNSB_IJSI_NSC_ILi512EEEEEENSB_IJSE_SY_EEENSB_IJSY_NSC_ILi4096EEEEEEEEEEEEEvEENS15_INSA_23SM90_TMA_LOAD_MULTICASTENS17_IS19_S1B_NSW_INSB_IJNSB_IJSI_SD_EEES1D_S1G_EEENSB_IJNSB_IJSE_S1L_EEES1J_NSB_IJSY_NSC_ILi8192EEEEEEEEEEEEEvEEEENS_8epilogue10collective6detail29Sm90TmaWarpSpecializedAdapterINS23_15DefaultEpilogueISM_NSB_IJNSB_IJlllEEESE_SY_EEES28_NS22_6thread17LinearCombinationISM_Li1EffLNS29_9ScaleType4KindE0ELNS_15FloatRoundStyleE2ESM_EENS_4gemm15EpilogueDefaultEEEEEvvEEEEvNT_6ParamsE,(.L_x_169 - _ZN7cutlass13device_kernelINS_4conv6kernel13ConvUniversalINS1_16ConvProblemShapeILNS1_8OperatorE1ELi2EEENS1_10collective14CollectiveConvINS1_46MainloopSm90TmaGmmaWarpSpecializedImplicitGemmILS5_1ELi9ELi2EN4cute5tupleIJNSA_1CILi2EEENSC_ILi1EEESE_EEENS1_36KernelImplicitTmaWarpSpecializedSm90ELi1EEENSB_IJNSC_ILi64EEENSC_ILi128EEENSB_IJSI_EEEEEENS_6half_tESM_NSA_8TiledMMAINSA_8MMA_AtomIJNSA_4SM904GMMA26MMA_64x128x16_F32F16F16_SSILNSQ_5MajorE0ELSS_1ELNSQ_7ScaleInE1ELST_1EEEEEENSA_6LayoutINSB_IJSE_SE_SE_EEENSB_IJNSC_ILi0EEESY_SY_EEEEENSB_IJNSA_10UnderscoreES11_S11_EEEEENS7_6detail26Sm90ImplicitGemmTileTraitsINSA_20SM90_TMA_LOAD_IM2COLENSA_14ComposedLayoutINSA_7SwizzleILi3ELi4ELi3EEENSA_18smem_ptr_flag_bitsILi16EEENSW_INSB_IJNSB_IJNSC_ILi8EEES1C_EEENSB_IJSI_SE_EEENSB_IJSE_NSC_ILi9EEEEEEEEENSB_IJNSB_IJSI_NSC_ILi512EEEEEENSB_IJSE_SY_EEENSB_IJSY_NSC_ILi4096EEEEEEEEEEEEEvEENS15_INSA_23SM90_TMA_LOAD_MULTICASTENS17_IS19_S1B_NSW_INSB_IJNSB_IJSI_SD_EEES1D_S1G_EEENSB_IJNSB_IJSE_S1L_EEES1J_NSB_IJSY_NSC_ILi8192EEEEEEEEEEEEEvEEEENS_8epilogue10collective6detail29Sm90TmaWarpSpecializedAdapterINS23_15DefaultEpilogueISM_NSB_IJNSB_IJlllEEESE_SY_EEES28_NS22_6thread17LinearCombinationISM_Li1EffLNS29_9ScaleType4KindE0ELNS_15FloatRoundStyleE2ESM_EENS_4gemm15EpilogueDefaultEEEEEvvEEEEvNT_6ParamsE)
        .other          _ZN7cutlass13device_kernelINS_4conv6kernel13ConvUniversalINS1_16ConvProblemShapeILNS1_8OperatorE1ELi2EEENS1_10collective14CollectiveConvINS1_46MainloopSm90TmaGmmaWarpSpecializedImplicitGemmILS5_1ELi9ELi2EN4cute5tupleIJNSA_1CILi2EEENSC_ILi1EEESE_EEENS1_36KernelImplicitTmaWarpSpecializedSm90ELi1EEENSB_IJNSC_ILi64EEENSC_ILi128EEENSB_IJSI_EEEEEENS_6half_tESM_NSA_8TiledMMAINSA_8MMA_AtomIJNSA_4SM904GMMA26MMA_64x128x16_F32F16F16_SSILNSQ_5MajorE0ELSS_1ELNSQ_7ScaleInE1ELST_1EEEEEENSA_6LayoutINSB_IJSE_SE_SE_EEENSB_IJNSC_ILi0EEESY_SY_EEEEENSB_IJNSA_10UnderscoreES11_S11_EEEEENS7_6detail26Sm90ImplicitGemmTileTraitsINSA_20SM90_TMA_LOAD_IM2COLENSA_14ComposedLayoutINSA_7SwizzleILi3ELi4ELi3EEENSA_18smem_ptr_flag_bitsILi16EEENSW_INSB_IJNSB_IJNSC_ILi8EEES1C_EEENSB_IJSI_SE_EEENSB_IJSE_NSC_ILi9EEEEEEEEENSB_IJNSB_IJSI_NSC_ILi512EEEEEENSB_IJSE_SY_EEENSB_IJSY_NSC_ILi4096EEEEEEEEEEEEEvEENS15_INSA_23SM90_TMA_LOAD_MULTICASTENS17_IS19_S1B_NSW_INSB_IJNSB_IJSI_SD_EEES1D_S1G_EEENSB_IJNSB_IJSE_S1L_EEES1J_NSB_IJSY_NSC_ILi8192EEEEEEEEEEEEEvEEEENS_8epilogue10collective6detail29Sm90TmaWarpSpecializedAdapterINS23_15DefaultEpilogueISM_NSB_IJNSB_IJlllEEESE_SY_EEES28_NS22_6thread17LinearCombinationISM_Li1EffLNS29_9ScaleType4KindE0ELNS_15FloatRoundStyleE2ESM_EENS_4gemm15EpilogueDefaultEEEEEvvEEEEvNT_6ParamsE,@"STO_CUDA_ENTRY STV_DEFAULT"
_ZN7cutlass13device_kernelINS_4conv6kernel13ConvUniversalINS1_16ConvProblemShapeILNS1_8OperatorE1ELi2EEENS1_10collective14CollectiveConvINS1_46MainloopSm90TmaGmmaWarpSpecializedImplicitGemmILS5_1ELi9ELi2EN4cute5tupleIJNSA_1CILi2EEENSC_ILi1EEESE_EEENS1_36KernelImplicitTmaWarpSpecializedSm90ELi1EEENSB_IJNSC_ILi64EEENSC_ILi128EEENSB_IJSI_EEEEEENS_6half_tESM_NSA_8TiledMMAINSA_8MMA_AtomIJNSA_4SM904GMMA26MMA_64x128x16_F32F16F16_SSILNSQ_5MajorE0ELSS_1ELNSQ_7ScaleInE1ELST_1EEEEEENSA_6LayoutINSB_IJSE_SE_SE_EEENSB_IJNSC_ILi0EEESY_SY_EEEEENSB_IJNSA_10UnderscoreES11_S11_EEEEENS7_6detail26Sm90ImplicitGemmTileTraitsINSA_20SM90_TMA_LOAD_IM2COLENSA_14ComposedLayoutINSA_7SwizzleILi3ELi4ELi3EEENSA_18smem_ptr_flag_bitsILi16EEENSW_INSB_IJNSB_IJNSC_ILi8EEES1C_EEENSB_IJSI_SE_EEENSB_IJSE_NSC_ILi9EEEEEEEEENSB_IJNSB_IJSI_NSC_ILi512EEEEEENSB_IJSE_SY_EEENSB_IJSY_NSC_ILi4096EEEEEEEEEEEEEvEENS15_INSA_23SM90_TMA_LOAD_MULTICASTENS17_IS19_S1B_NSW_INSB_IJNSB_IJSI_SD_EEES1D_S1G_EEENSB_IJNSB_IJSE_S1L_EEES1J_NSB_IJSY_NSC_ILi8192EEEEEEEEEEEEEvEEEENS_8epilogue10collective6detail29Sm90TmaWarpSpecializedAdapterINS23_15DefaultEpilogueISM_NSB_IJNSB_IJlllEEESE_SY_EEES28_NS22_6thread17LinearCombinationISM_Li1EffLNS29_9ScaleType4KindE0ELNS_15FloatRoundStyleE2ESM_EENS_4gemm15EpilogueDefaultEEEEEvvEEEEvNT_6ParamsE:
[----:B------:R-:W-:Y:S01]  /*0000*/  LDC R1, c[0x0][0x28] ;  /* 0x00000a00ff017b82 */ /* 0x000fe20000000800 */
[----:B------:R-:W0:Y:S01]  /*0010*/  S2R R10, SR_TID.X ;  /* 0x00000000000a7919 */ /* 0x000e220000002100 */
[----:B------:R-:W-:Y:S01]  /*0020*/  ELECT P0, URZ, PT ;  /* 0x00000000003f782f */ /* 0x000fe20003800000 */
[----:B------:R-:W-:Y:S01]  /*0030*/  BSSY B0, `(.L_x_0) ;  /* 0x0000010000007945 */ /* 0x000fe20003800000 */
[----:B------:R-:W1:Y:S01]  /*0040*/  S2R R11, SR_CTAID.X ;  /* 0x00000000000b7919 */ /* 0x000e620000002500 */
[--C-:B0-----:R-:W-:Y:S02]  /*0050*/  SHF.R.U32.HI R0, RZ, 0x5, R10.reuse ;  /* 0x00000005ff007819 */ /* 0x101fe4000001160a */
[----:B------:R-:W-:-:S03]  /*0060*/  SHF.R.U32.HI R3, RZ, 0x7, R10 ;  /* 0x00000007ff037819 */ /* 0x000fc6000001160a */
[----:B------:R-:W0:Y:S04]  /*0070*/  SHFL.IDX PT, R2, R0, RZ, 0x1f ;  /* 0x00001fff00027589 */ /* 0x000e2800000e0000 */
[----:B------:R2:W3:Y:S01]  /*0080*/  SHFL.IDX PT, R9, R3, RZ, 0x1f ;  /* 0x00001fff03097589 */ /* 0x0004e200000e0000 */
[----:B0-----:R-:W-:-:S13]  /*0090*/  ISETP.NE.OR P0, PT, R2, RZ, !P0 ;  /* 0x000000ff0200720c */ /* 0x001fda0004705670 */
[----:B-123--:R-:W-:Y:S05]  /*00a0*/  @P0 BRA `(.L_x_1) ;  /* 0x0000000000200947 */ /* 0x00efea0003800000 */
[----:B------:R-:W-:Y:S02]  /*00b0*/  ULDC.64 UR4, c[0x0][0x198] ;  /* 0x0000660000047ab9 */ /* 0x000fe40000000a00 */
[----:B------:R-:W-:Y:S02]  /*00c0*/  UIADD3 UR6, UP0, UR4, 0xf0, URZ ;  /* 0x000000f004067890 */ /* 0x000fe4000ff1e03f */
[----:B------:R-:W-:Y:S02]  /*00d0*/  UIADD3 UR4, UP1, UR4, 0x1f0, URZ ;  /* 0x000001f004047890 */ /* 0x000fe4000ff3e03f */
[----:B------:R-:W-:Y:S02]  /*00e0*/  UIADD3.X UR7, URZ, UR5, URZ, UP0, !UPT ;  /* 0x000000053f077290 */ /* 0x000fe400087fe43f */
[----:B------:R-:W-:-:S07]  /*00f0*/  UIADD3.X UR5, URZ, UR5, URZ, UP1, !UPT ;  /* 0x000000053f057290 */ /* 0x000fce0008ffe43f */
[----:B------:R0:W-:Y:S02]  /*0100*/  UTMACCTL.PF [UR6] ;  /* 0x00000000060079b9 */ /* 0x0001e40008040000 */
[----:B------:R0:W-:Y:S02]  /*0110*/  UTMACCTL.PF [UR4] ;  /* 0x00000000040079b9 */ /* 0x0001e40008040000 */
[----:B0-----:R-:W-:Y:S01]  /*0120*/  NOP ;  /* 0x0000000000007918 */ /* 0x001fe20000000000 */
.L_x_1:
[----:B------:R-:W-:Y:S05]  /*0130*/  BSYNC B0 ;  /* 0x0000000000007941 */ /* 0x000fea0003800000 */
.L_x_0:
[----:B------:R-:W0:Y:S01]  /*0140*/  SHFL.IDX PT, R0, R0, RZ, 0x1f ;  /* 0x00001fff00007589 */ /* 0x000e2200000e0000 */
[----:B------:R-:W-:Y:S02]  /*0150*/  SHF.R.S32.HI R3, RZ, 0x1f, R10 ;  /* 0x0000001fff037819 */ /* 0x000fe4000001140a */
[----:B------:R-:W-:Y:S01]  /*0160*/  I2FP.F32.U32 R6, R11 ;  /* 0x0000000b00067245 */ /* 0x000fe20000201000 */
[----:B------:R-:W1:Y:S01]  /*0170*/  S2R R12, SR_CTAID.Y ;  /* 0x00000000000c7919 */ /* 0x000e620000002600 */
[----:B------:R-:W-:-:S04]  /*0180*/  LEA.HI R3, R3, R10, RZ, 0x7 ;  /* 0x0000000a03037211 */ /* 0x000fc800078f38ff */
[----:B------:R-:W-:-:S05]  /*0190*/  LOP3.LUT R3, R3, 0xffffff80, RZ, 0xc0, !PT ;  /* 0xffffff8003037812 */ /* 0x000fca00078ec0ff */
[----:B------:R-:W-:-:S05]  /*01a0*/  IMAD.IADD R14, R10, 0x1, -R3 ;  /* 0x000000010a0e7824 */ /* 0x000fca00078e0a03 */
[----:B------:R-:W-:-:S04]  /*01b0*/  SHF.R.S32.HI R3, RZ, 0x1f, R14 ;  /* 0x0000001fff037819 */ /* 0x000fc8000001140e */
[----:B------:R-:W-:Y:S02]  /*01c0*/  LEA.HI R3, R3, R14, RZ, 0x3 ;  /* 0x0000000e03037211 */ /* 0x000fe400078f18ff */
[----:B0-----:R-:W-:Y:S02]  /*01d0*/  ISETP.NE.AND P0, PT, R0, RZ, PT ;  /* 0x000000ff0000720c */ /* 0x001fe40003f05270 */
[--C-:B------:R-:W-:Y:S02]  /*01e0*/  SHF.R.S32.HI R4, RZ, 0x3, R3.reuse ;  /* 0x00000003ff047819 */ /* 0x100fe40000011403 */
[----:B------:R-:W-:Y:S02]  /*01f0*/  SHF.R.S32.HI R3, RZ, 0x1f, R3 ;  /* 0x0000001fff037819 */ /* 0x000fe40000011403 */
[----:B------:R-:W-:-:S07]  /*0200*/  SHF.R.S32.HI R5, RZ, 0x1f, R0 ;  /* 0x0000001fff057819 */ /* 0x000fce0000011400 */
[----:B-1----:R-:W-:Y:S05]  /*0210*/  @P0 BRA `(.L_x_2) ;  /* 0x00000000008c0947 */ /* 0x002fea0003800000 */
[----:B------:R-:W-:Y:S01]  /*0220*/  ELECT P0, URZ, PT ;  /* 0x00000000003f782f */ /* 0x000fe20003800000 */
[----:B------:R-:W-:-:S12]  /*0230*/  BSSY B0, `(.L_x_2) ;  /* 0x0000021000007945 */ /* 0x000fd80003800000 */
[----:B------:R-:W-:Y:S05]  /*0240*/  @!P0 BRA `(.L_x_3) ;  /* 0x00000000007c8947 */ /* 0x000fea0003800000 */
[----:B------:R-:W0:Y:S01]  /*0250*/  S2UR UR8, SR_CgaCtaId ;  /* 0x00000000000879c3 */ /* 0x000e220000008800 */
[----:B------:R-:W-:Y:S01]  /*0260*/  UMOV UR4, 0x400 ;  /* 0x0000040000047882 */ /* 0x000fe20000000000 */
[----:B------:R-:W-:Y:S01]  /*0270*/  UMOV UR5, 0x1 ;  /* 0x0000000100057882 */ /* 0x000fe20000000000 */
[----:B------:R-:W-:Y:S02]  /*0280*/  UMOV UR6, 0x2 ;  /* 0x0000000200067882 */ /* 0x000fe40000000000 */
[----:B------:R-:W-:-:S04]  /*0290*/  UIADD3 UR6, -UR6, 0x100000, URZ ;  /* 0x0010000006067890 */ /* 0x000fc8000fffe13f */
[----:B------:R-:W-:Y:S02]  /*02a0*/  USHF.L.U32 UR7, UR6, 0xb, URZ ;  /* 0x0000000b06077899 */ /* 0x000fe4000800063f */
[----:B------:R-:W-:Y:S02]  /*02b0*/  USHF.L.U32 UR6, UR6, 0x1, URZ ;  /* 0x0000000106067899 */ /* 0x000fe4000800063f */
[----:B0-----:R-:W-:Y:S02]  /*02c0*/  ULEA UR8, UR8, UR4, 0x18 ;  /* 0x0000000408087291 */ /* 0x001fe4000f8ec03f */
[----:B------:R-:W-:-:S04]  /*02d0*/  UIADD3 UR4, -UR5, 0x100000, URZ ;  /* 0x0010000005047890 */ /* 0x000fc8000fffe13f */
[----:B------:R-:W-:Y:S02]  /*02e0*/  USHF.L.U32 UR5, UR4, 0xb, URZ ;  /* 0x0000000b04057899 */ /* 0x000fe4000800063f */
[----:B------:R-:W-:Y:S01]  /*02f0*/  USHF.L.U32 UR4, UR4, 0x1, URZ ;  /* 0x0000000104047899 */ /* 0x000fe2000800063f */
[----:B------:R-:W0:Y:S11]  /*0300*/  FENCE.VIEW.ASYNC.S ;  /* 0x00000000000073c6 */ /* 0x000e360000000000 */
[----:B0-----:R0:W1:Y:S01]  /*0310*/  SYNCS.EXCH.64 URZ, [UR8+0x36000], UR4 ;  /* 0x03600004083f75b2 */ /* 0x0010620008000100 */
[----:B------:R0:W2:Y:S01]  /*0320*/  SYNCS.EXCH.64 URZ, [UR8+0x36048], UR6 ;  /* 0x03604806083f75b2 */ /* 0x0000a20008000100 */
[----:B------:R0:W3:Y:S01]  /*0330*/  SYNCS.EXCH.64 URZ, [UR8+0x36008], UR4 ;  /* 0x03600804083f75b2 */ /* 0x0000e20008000100 */
[----:B------:R0:W4:Y:S01]  /*0340*/  SYNCS.EXCH.64 URZ, [UR8+0x36050], UR6 ;  /* 0x03605006083f75b2 */ /* 0x0001220008000100 */
[----:B------:R0:W0:Y:S01]  /*0350*/  SYNCS.EXCH.64 URZ, [UR8+0x36010], UR4 ;  /* 0x03601004083f75b2 */ /* 0x0000220008000100 */
        /* <DEDUP_REMOVED lines=13> */
[----:B------:R-:W-:Y:S01]  /*0430*/  NOP ;  /* 0x0000000000007918 */ /* 0x000fe20000000000 */
.L_x_3:
[----:B0-----:R-:W-:Y:S05]  /*0440*/  BSYNC B0 ;  /* 0x0000000000007941 */ /* 0x001fea0003800000 */
.L_x_2:
[----:B------:R-:W-:Y:S01]  /*0450*/  ULDC UR4, c[0x0][0x150] ;  /* 0x0000540000047ab9 */ /* 0x000fe20000000800 */
[----:B------:R-:W-:Y:S01]  /*0460*/  LEA.HI R3, R3, R4, RZ, 0x2 ;  /* 0x0000000403037211 */ /* 0x000fe200078f10ff */
[----:B------:R-:W-:Y:S01]  /*0470*/  FMUL R6, R6, UR4 ;  /* 0x0000000406067c20 */ /* 0x000fe20008400000 */
[----:B------:R-:W-:Y:S01]  /*0480*/  LEA.HI R5, R5, R0, RZ, 0x2 ;  /* 0x0000000005057211 */ /* 0x000fe200078f10ff */
[----:B------:R-:W-:Y:S01]  /*0490*/  ULDC UR4, c[0x0][0x154] ;  /* 0x0000550000047ab9 */ /* 0x000fe20000000800 */
[----:B------:R-:W-:Y:S01]  /*04a0*/  LOP3.LUT R3, R3, 0xfffffffc, RZ, 0xc0, !PT ;  /* 0xfffffffc03037812 */ /* 0x000fe200078ec0ff */
[----:B------:R-:W0:Y:S01]  /*04b0*/  LDC R13, c[0x0][0x140] ;  /* 0x00005000ff0d7b82 */ /* 0x000e220000000800 */
[----:B------:R-:W-:Y:S01]  /*04c0*/  LOP3.LUT R5, R5, 0x3ffffffc, RZ, 0xc0, !PT ;  /* 0x3ffffffc05057812 */ /* 0x000fe200078ec0ff */
[----:B------:R-:W5:Y:S01]  /*04d0*/  F2I.U32.TRUNC.NTZ R6, R6 ;  /* 0x0000000600067305 */ /* 0x000f62000020f000 */
[----:B------:R-:W-:Y:S01]  /*04e0*/  LOP3.LUT P0, RZ, R14, 0x7, RZ, 0xc0, !PT ;  /* 0x000000070eff7812 */ /* 0x000fe2000780c0ff */
[----:B------:R-:W-:Y:S01]  /*04f0*/  IMAD.IADD R3, R4, 0x1, -R3 ;  /* 0x0000000104037824 */ /* 0x000fe200078e0a03 */
[----:B------:R-:W-:Y:S01]  /*0500*/  ISETP.NE.AND P3, PT, R9, 0x1, PT ;  /* 0x000000010900780c */ /* 0x000fe20003f65270 */
[----:B------:R-:W-:Y:S01]  /*0510*/  IMAD.IADD R0, R0, 0x1, -R5 ;  /* 0x0000000100007824 */ /* 0x000fe200078e0a05 */
[----:B------:R-:W-:Y:S01]  /*0520*/  I2FP.F32.U32 R5, R12 ;  /* 0x0000000c00057245 */ /* 0x000fe20000201000 */
[----:B------:R-:W-:Y:S01]  /*0530*/  NOP ;  /* 0x0000000000007918 */ /* 0x000fe20000000000 */
[----:B------:R-:W-:Y:S01]  /*0540*/  NOP ;  /* 0x0000000000007918 */ /* 0x000fe20000000000 */
[----:B------:R-:W-:-:S02]  /*0550*/  IMAD R4, R0, 0x4, R3 ;  /* 0x0000000400047824 */ /* 0x000fc400078e0203 */
[----:B------:R-:W-:Y:S01]  /*0560*/  FMUL R7, R5, UR4 ;  /* 0x0000000405077c20 */ /* 0x000fe20008400000 */
[----:B------:R-:W-:Y:S01]  /*0570*/  ULDC UR4, c[0x0][0x144] ;  /* 0x0000510000047ab9 */ /* 0x000fe20000000800 */
[C---:B------:R-:W-:Y:S01]  /*0580*/  IMAD.SHL.U32 R5, R4.reuse, 0x4, RZ ;  /* 0x0000000404057824 */ /* 0x040fe200078e00ff */
[----:B------:R-:W-:Y:S01]  /*0590*/  LEA.HI R0, R4, R4, RZ, 0x1 ;  /* 0x0000000404007211 */ /* 0x000fe200078f08ff */
[----:B-----5:R-:W-:Y:S02]  /*05a0*/  IMAD.MOV R8, RZ, RZ, -R6 ;  /* 0x000000ffff087224 */ /* 0x020fe400078e0a06 */
[----:B------:R-:W5:Y:S01]  /*05b0*/  F2I.U32.TRUNC.NTZ R7, R7 ;  /* 0x0000000700077305 */ /* 0x000f62000020f000 */
[----:B------:R-:W-:Y:S01]  /*05c0*/  LOP3.LUT R3, R0, 0xfffffffe, RZ, 0xc0, !PT ;  /* 0xfffffffe00037812 */ /* 0x000fe200078ec0ff */
[----:B------:R-:W-:Y:S01]  /*05d0*/  IMAD R0, R8, UR4, R11 ;  /* 0x0000000408007c24 */ /* 0x000fe2000f8e020b */
[----:B------:R-:W-:-:S03]  /*05e0*/  ULDC UR4, c[0x0][0x148] ;  /* 0x0000520000047ab9 */ /* 0x000fc60000000800 */
[----:B------:R-:W-:Y:S01]  /*05f0*/  IMAD.IADD R3, R4, 0x1, -R3 ;  /* 0x0000000104037824 */ /* 0x000fe200078e0a03 */
[----:B0-----:R-:W-:-:S04]  /*0600*/  ISETP.EQ.U32.AND P1, PT, R13, 0x1, PT ;  /* 0x000000010d00780c */ /* 0x001fc80003f22070 */
[----:B------:R-:W-:Y:S02]  /*0610*/  ISETP.NE.AND P4, PT, R3, R0, PT ;  /* 0x000000000300720c */ /* 0x000fe40003f85270 */
[----:B------:R-:W-:Y:S01]  /*0620*/  SHF.R.S32.HI R3, RZ, 0x1f, R2 ;  /* 0x0000001fff037819 */ /* 0x000fe20000011402 */
[----:B-----5:R-:W-:-:S03]  /*0630*/  IMAD.MOV R15, RZ, RZ, -R7 ;  /* 0x000000ffff0f7224 */ /* 0x020fc600078e0a07 */
[----:B------:R-:W-:Y:S02]  /*0640*/  LEA.HI R0, R3, R2, RZ, 0x2 ;  /* 0x0000000203007211 */ /* 0x000fe400078f10ff */
[----:B------:R-:W-:Y:S01]  /*0650*/  LOP3.LUT R3, R4, 0xc, R5, 0x78, !PT ;  /* 0x0000000c04037812 */ /* 0x000fe200078e7805 */
[----:B------:R-:W-:Y:S01]  /*0660*/  IMAD R7, R15, UR4, R12 ;  /* 0x000000040f077c24 */ /* 0x000fe2000f8e020c */
[----:B------:R-:W-:Y:S02]  /*0670*/  LOP3.LUT R5, R0, 0xfffffffc, RZ, 0xc0, !PT ;  /* 0xfffffffc00057812 */ /* 0x000fe400078ec0ff */
[C---:B------:R-:W-:Y:S02]  /*0680*/  ISETP.LT.U32.AND P0, PT, R3.reuse, 0x2, !P0 ;  /* 0x000000020300780c */ /* 0x040fe40004701070 */
[----:B------:R-:W-:Y:S01]  /*0690*/  @P4 LEA.HI R0, R3, R3, RZ, 0x1 ;  /* 0x0000000303004211 */ /* 0x000fe200078f08ff */
[----:B------:R-:W-:Y:S02]  /*06a0*/  IMAD.IADD R8, R2, 0x1, -R5 ;  /* 0x0000000102087824 */ /* 0x000fe400078e0a05 */
[----:B------:R-:W-:Y:S01]  /*06b0*/  IMAD.MOV.U32 R5, RZ, RZ, 0x1 ;  /* 0x00000001ff057424 */ /* 0x000fe200078e00ff */
[----:B------:R-:W-:-:S02]  /*06c0*/  @P4 SHF.R.S32.HI R0, RZ, 0x1, R0 ;  /* 0x00000001ff004819 */ /* 0x000fc40000011400 */
[----:B------:R-:W-:Y:S02]  /*06d0*/  LOP3.LUT P2, RZ, R9, R8, RZ, 0xfc, !PT ;  /* 0x0000000809ff7212 */ /* 0x000fe4000784fcff */
[----:B------:R-:W-:Y:S02]  /*06e0*/  @P4 ISETP.NE.AND P5, PT, R0, R7, PT ;  /* 0x000000070000420c */ /* 0x000fe40003fa5270 */
[----:B------:R-:W-:Y:S02]  /*06f0*/  SEL R4, RZ, 0x1, P2 ;  /* 0x00000001ff047807 */ /* 0x000fe40001000000 */
[----:B------:R-:W-:Y:S02]  /*0700*/  SEL R0, RZ, 0x1, !P0 ;  /* 0x00000001ff007807 */ /* 0x000fe40004000000 */
[----:B------:R-:W-:Y:S02]  /*0710*/  @P4 SEL R5, RZ, 0x1, P5 ;  /* 0x00000001ff054807 */ /* 0x000fe40002800000 */
[----:B------:R-:W-:-:S02]  /*0720*/  SEL R4, R4, 0x2, P3 ;  /* 0x0000000204047807 */ /* 0x000fc40001800000 */
[----:B------:R-:W-:Y:S01]  /*0730*/  LOP3.LUT R5, R5, R0, RZ, 0xc0, !PT ;  /* 0x0000000005057212 */ /* 0x000fe200078ec0ff */
[----:B------:R-:W-:Y:S06]  /*0740*/  @!P1 BRA `(.L_x_4) ;  /* 0x0000000000089947 */ /* 0x000fec0003800000 */
[----:B-1234-:R-:W-:Y:S01]  /*0750*/  UCGABAR_ARV ;  /* 0x00000000000079c7 */ /* 0x01efe20008000000 */
[----:B------:R-:W-:Y:S05]  /*0760*/  BRA `(.L_x_5) ;  /* 0x0000000000047947 */ /* 0x000fea0003800000 */
.L_x_4:
[----:B-1234-:R-:W-:Y:S01]  /*0770*/  NOP ;  /* 0x0000000000007918 */ /* 0x01efe20000000000 */
.L_x_5:
[----:B------:R-:W-:Y:S01]  /*0780*/  ULDC.64 UR4, c[0x0][0x598] ;  /* 0x0001660000047ab9 */ /* 0x000fe20000000a00 */
[----:B------:R-:W-:Y:S01]  /*0790*/  ULDC.64 UR12, c[0x0][0x208] ;  /* 0x00008200000c7ab9 */ /* 0x000fe20000000a00 */
[----:B------:R-:W-:-:S04]  /*07a0*/  ISETP.NE.U32.AND P0, PT, RZ, UR4, PT ;  /* 0x00000004ff007c0c */ /* 0x000fc8000bf05070 */
[----:B------:R-:W-:-:S13]  /*07b0*/  ISETP.NE.AND.EX P0, PT, RZ, UR5, PT, P0 ;  /* 0x00000005ff007c0c */ /* 0x000fda000bf05300 */
[----:B------:R-:W-:Y:S05]  /*07c0*/  @!P0 BRA `(.L_x_6) ;  /* 0x00000000001c8947 */ /* 0x000fea0003800000 */
[----:B------:R-:W0:Y:S02]  /*07d0*/  LDC.64 R6, c[0x0][0x598] ;  /* 0x00016600ff067b82 */ /* 0x000e240000000a00 */
[----:B0-----:R-:W2:Y:S02]  /*07e0*/  LDG.E.64 R6, desc[UR12][R6.64] ;  /* 0x0000000c06067981 */ /* 0x001ea4000c1e1b00 */
[----:B--2---:R-:W-:-:S04]  /*07f0*/  ISETP.NE.U32.AND P0, PT, R6, RZ, PT ;  /* 0x000000ff0600720c */ /* 0x004fc80003f05070 */
[----:B------:R-:W-:-:S13]  /*0800*/  ISETP.NE.AND.EX P0, PT, R7, RZ, PT, P0 ;  /* 0x000000ff0700720c */ /* 0x000fda0003f05300 */
[----:B------:R-:W-:Y:S05]  /*0810*/  @!P0 BRA `(.L_x_6) ;  /* 0x0000000000088947 */ /* 0x000fea0003800000 */
[----:B------:R0:W5:Y:S01]  /*0820*/  LD.E R0, desc[UR12][R6.64] ;  /* 0x0000000c06007980 */ /* 0x000162000c101900 */
[----:B------:R-:W-:Y:S05]  /*0830*/  BRA `(.L_x_7) ;  /* 0x0000000000207947 */ /* 0x000fea0003800000 */
.L_x_6:
[----:B------:R-:W-:Y:S02]  /*0840*/  ULDC.64 UR4, c[0x0][0x588] ;  /* 0x0001620000047ab9 */ /* 0x000fe40000000a00 */
[----:B------:R-:W-:-:S04]  /*0850*/  ISETP.NE.U32.AND P0, PT, RZ, UR4, PT ;  /* 0x00000004ff007c0c */ /* 0x000fc8000bf05070 */
[----:B------:R-:W-:-:S13]  /*0860*/  ISETP.NE.AND.EX P0, PT, RZ, UR5, PT, P0 ;  /* 0x00000005ff007c0c */ /* 0x000fda000bf05300 */
[----:B------:R-:W-:Y:S05]  /*0870*/  @!P0 BRA `(.L_x_8) ;  /* 0x00000000000c8947 */ /* 0x000fea0003800000 */
[----:B------:R-:W0:Y:S02]  /*0880*/  LDC.64 R6, c[0x0][0x588] ;  /* 0x00016200ff067b82 */ /* 0x000e240000000a00 */
[----:B0-----:R1:W5:Y:S01]  /*0890*/  LDG.E R0, desc[UR12][R6.64] ;  /* 0x0000000c06007981 */ /* 0x001362000c1e1900 */
[----:B------:R-:W-:Y:S05]  /*08a0*/  BRA `(.L_x_7) ;  /* 0x0000000000047947 */ /* 0x000fea0003800000 */
.L_x_8:
[----:B------:R-:W2:Y:S02]  /*08b0*/  LDC R0, c[0x0][0x580] ;  /* 0x00016000ff007b82 */ /* 0x000ea40000000800 */
.L_x_7:
[----:B------:R-:W-:Y:S02]  /*08c0*/  ULDC.64 UR4, c[0x0][0x5a0] ;  /* 0x0001680000047ab9 */ /* 0x000fe40000000a00 */
[----:B------:R-:W-:-:S04]  /*08d0*/  ISETP.NE.U32.AND P0, PT, RZ, UR4, PT ;  /* 0x00000004ff007c0c */ /* 0x000fc8000bf05070 */
[----:B------:R-:W-:-:S13]  /*08e0*/  ISETP.NE.AND.EX P0, PT, RZ, UR5, PT, P0 ;  /* 0x00000005ff007c0c */ /* 0x000fda000bf05300 */
[----:B------:R-:W-:Y:S05]  /*08f0*/  @!P0 BRA `(.L_x_9) ;  /* 0x00000000001c8947 */ /* 0x000fea0003800000 */
[----:B01----:R-:W0:Y:S02]  /*0900*/  LDC.64 R6, c[0x0][0x5a0] ;  /* 0x00016800ff067b82 */ /* 0x003e240000000a00 */
[----:B0-----:R-:W3:Y:S02]  /*0910*/  LDG.E.64 R6, desc[UR12][R6.64] ;  /* 0x0000000c06067981 */ /* 0x001ee4000c1e1b00 */
[----:B---3--:R-:W-:-:S04]  /*0920*/  ISETP.NE.U32.AND P0, PT, R6, RZ, PT ;  /* 0x000000ff0600720c */ /* 0x008fc80003f05070 */
[----:B------:R-:W-:-:S13]  /*0930*/  ISETP.NE.AND.EX P0, PT, R7, RZ, PT, P0 ;  /* 0x000000ff0700720c */ /* 0x000fda0003f05300 */
[----:B------:R-:W-:Y:S05]  /*0940*/  @!P0 BRA `(.L_x_9) ;  /* 0x0000000000088947 */ /* 0x000fea0003800000 */
[----:B------:R0:W5:Y:S01]  /*0950*/  LD.E R2, desc[UR12][R6.64] ;  /* 0x0000000c06027980 */ /* 0x000162000c101900 */
[----:B------:R-:W-:Y:S05]  /*0960*/  BRA `(.L_x_10) ;  /* 0x0000000000207947 */ /* 0x000fea0003800000 */
.L_x_9:
[----:B------:R-:W-:Y:S02]  /*0970*/  ULDC.64 UR4, c[0x0][0x590] ;  /* 0x0001640000047ab9 */ /* 0x000fe40000000a00 */
[----:B------:R-:W-:-:S04]  /*0980*/  ISETP.NE.U32.AND P0, PT, RZ, UR4, PT ;  /* 0x00000004ff007c0c */ /* 0x000fc8000bf05070 */
[----:B------:R-:W-:-:S13]  /*0990*/  ISETP.NE.AND.EX P0, PT, RZ, UR5, PT, P0 ;  /* 0x00000005ff007c0c */ /* 0x000fda000bf05300 */
[----:B------:R-:W-:Y:S05]  /*09a0*/  @!P0 BRA `(.L_x_11) ;  /* 0x00000000000c8947 */ /* 0x000fea0003800000 */
[----:B01----:R-:W0:Y:S02]  /*09b0*/  LDC.64 R6, c[0x0][0x590] ;  /* 0x00016400ff067b82 */ /* 0x003e240000000a00 */
[----:B0-----:R1:W5:Y:S01]  /*09c0*/  LDG.E R2, desc[UR12][R6.64] ;  /* 0x0000000c06027981 */ /* 0x001362000c1e1900 */
[----:B------:R-:W-:Y:S05]  /*09d0*/  BRA `(.L_x_10) ;  /* 0x0000000000047947 */ /* 0x000fea0003800000 */
.L_x_11:
[----:B------:R-:W3:Y:S02]  /*09e0*/  LDC R2, c[0x0][0x584] ;  /* 0x00016100ff027b82 */ /* 0x000ee40000000800 */
.L_x_10:
[----:B01----:R-:W0:Y:S08]  /*09f0*/  LDC R6, c[0x0][0x3c4] ;  /* 0x0000f100ff067b82 */ /* 0x003e300000000800 */
[----:B------:R-:W1:Y:S01]  /*0a00*/  LDC.64 R16, c[0x0][0x3c8] ;  /* 0x0000f200ff107b82 */ /* 0x000e620000000a00 */
[----:B0-----:R-:W-:-:S05]  /*0a10*/  VIADD R6, R6, 0x3f ;  /* 0x0000003f06067836 */ /* 0x001fca0000000000 */
[----:B------:R-:W-:-:S04]  /*0a20*/  SHF.R.S32.HI R7, RZ, 0x1f, R6 ;  /* 0x0000001fff077819 */ /* 0x000fc80000011406 */
[----:B------:R-:W-:-:S04]  /*0a30*/  LEA.HI R7, R7, R6, RZ, 0x6 ;  /* 0x0000000607077211 */ /* 0x000fc800078f30ff */
[----:B------:R-:W-:-:S05]  /*0a40*/  SHF.R.S32.HI R7, RZ, 0x6, R7 ;  /* 0x00000006ff077819 */ /* 0x000fca0000011407 */
[----:B-1----:R-:W-:-:S04]  /*0a50*/  IMAD R6, R7, R16, RZ ;  /* 0x0000001007067224 */ /* 0x002fc800078e02ff */
[----:B------:R-:W-:Y:S01]  /*0a60*/  IMAD R6, R6, R17, RZ ;  /* 0x0000001106067224 */ /* 0x000fe200078e02ff */
[----:B------:R-:W-:Y:S06]  /*0a70*/  @!P1 BRA `(.L_x_12) ;  /* 0x00000000000c9947 */ /* 0x000fec0003800000 */
[----:B------:R-:W-:Y:S01]  /*0a80*/  UCGABAR_WAIT ;  /* 0x0000000000007dc7 */ /* 0x000fe20008000000 */
[----:B------:R-:W-:Y:S01]  /*0a90*/  CCTL.IVALL ;  /* 0x00000000ff00798f */ /* 0x000fe20002000000 */
[----:B------:R-:W-:Y:S05]  /*0aa0*/  BRA `(.L_x_13) ;  /* 0x0000000000047947 */ /* 0x000fea0003800000 */
.L_x_12:
[----:B------:R-:W-:Y:S06]  /*0ab0*/  BAR.SYNC.DEFER_BLOCKING 0x0 ;  /* 0x0000000000007b1d */ /* 0x000fec0000010000 */
.L_x_13:
[----:B------:R-:W-:-:S13]  /*0ac0*/  ISETP.NE.AND P0, PT, R9, RZ, PT ;  /* 0x000000ff0900720c */ /* 0x000fda0003f05270 */
[----:B------:R-:W-:Y:S05]  /*0ad0*/  @!P0 BRA `(.L_x_14) ;  /* 0x0000005400188947 */ /* 0x000fea0003800000 */
[----:B------:R-:W-:-:S13]  /*0ae0*/  ISETP.NE.AND P0, PT, R9, 0x1, PT ;  /* 0x000000010900780c */ /* 0x000fda0003f05270 */
[----:B------:R-:W-:Y:S05]  /*0af0*/  @P0 EXIT ;  /* 0x000000000000094d */ /* 0x000fea0003800000 */
[----:B------:R-:W-:Y:S01]  /*0b00*/  ISETP.GE.AND P0, PT, R6, 0x1, PT ;  /* 0x000000010600780c */ /* 0x000fe20003f06270 */
[----:B------:R-:W-:Y:S01]  /*0b10*/  UMOV UR4, URZ ;  /* 0x0000003f00047c82 */ /* 0x000fe20008000000 */
[----:B------:R-:W-:Y:S02]  /*0b20*/  CS2R R86, SRZ ;  /* 0x0000000000567805 */ /* 0x000fe4000001ff00 */
[----:B------:R-:W-:Y:S02]  /*0b30*/  CS2R R24, SRZ ;  /* 0x0000000000187805 */ /* 0x000fe4000001ff00 */
[----:B------:R-:W-:Y:S02]  /*0b40*/  CS2R R26, SRZ ;  /* 0x00000000001a7805 */ /* 0x000fe4000001ff00 */
[----:B------:R-:W-:Y:S02]  /*0b50*/  CS2R R28, SRZ ;  /* 0x00000000001c7805 */ /* 0x000fe4000001ff00 */
[----:B------:R-:W-:-:S02]  /*0b60*/  CS2R R30, SRZ ;  /* 0x00000000001e7805 */ /* 0x000fc4000001ff00 */
[----:B------:R-:W-:Y:S02]  /*0b70*/  CS2R R32, SRZ ;  /* 0x0000000000207805 */ /* 0x000fe4000001ff00 */
        /* <DEDUP_REMOVED lines=25> */
[----:B------:R-:W-:Y:S01]  /*0d10*/  CS2R R84, SRZ ;  /* 0x0000000000547805 */ /* 0x000fe2000001ff00 */
[----:B------:R-:W-:Y:S06]  /*0d20*/  @!P0 BRA `(.L_x_15) ;  /* 0x0000000000a88947 */ /* 0x000fec0003800000 */
[----:B------:R-:W-:-:S04]  /*0d30*/  LOP3.LUT R7, R4, 0x1, RZ, 0xfc, !PT ;  /* 0x0000000104077812 */ /* 0x000fc800078efcff */
[----:B------:R-:W-:-:S13]  /*0d40*/  ISETP.NE.AND P0, PT, R7, 0x3, PT ;  /* 0x000000030700780c */ /* 0x000fda0003f05270 */
[----:B------:R-:W-:Y:S05]  /*0d50*/  @!P0 BRA `(.L_x_16) ;  /* 0x0000000000048947 */ /* 0x000fea0003800000 */
[----:B------:R-:W-:Y:S01]  /*0d60*/  BPT.TRAP 0x1 ;  /* 0x000000040000795c */ /* 0x000fe20000300000 */
.L_x_16:
[----:B------:R-:W0:Y:S01]  /*0d70*/  S2UR UR5, SR_CgaCtaId ;  /* 0x00000000000579c3 */ /* 0x000e220000008800 */
[----:B------:R-:W-:Y:S01]  /*0d80*/  SHF.L.U32 R7, RZ, 0x1f, RZ ;  /* 0x0000001fff077819 */ /* 0x000fe200000006ff */
[----:B------:R-:W-:Y:S02]  /*0d90*/  UMOV UR4, 0x400 ;  /* 0x0000040000047882 */ /* 0x000fe40000000000 */
[----:B0-----:R-:W-:-:S12]  /*0da0*/  ULEA UR4, UR5, UR4, 0x18 ;  /* 0x0000000405047291 */ /* 0x001fd8000f8ec03f */
.L_x_17:
[----:B0-----:R-:W-:-:S04]  /*0db0*/  IMAD.U32 R8, RZ, RZ, UR4 ;  /* 0x00000004ff087e24 */ /* 0x001fc8000f8e00ff */
[----:B------:R0:W1:Y:S03]  /*0dc0*/  SYNCS.PHASECHK.TRANS64.TRYWAIT P0, [R8+URZ+0x36000], R7 ;  /* 0x03600007080075a7 */ /* 0x000066000800017f */
[----:B-1----:R-:W-:Y:S05]  /*0dd0*/  @!P0 NANOSLEEP.SYNCS 0x989680 ;  /* 0x009896800000895d */ /* 0x002fea0003900000 */
[----:B------:R-:W1:Y:S02]  /*0de0*/  @!P0 SYNCS.PHASECHK.TRANS64 P0, [R8+URZ+0x36000], R7 ;  /* 0x03600007080085a7 */ /* 0x000e64000800007f */
[----:B-1----:R-:W-:Y:S05]  /*0df0*/  @!P0 BRA `(.L_x_17) ;  /* 0xfffffffc00ec8947 */ /* 0x002fea000383ffff */
[----:B------:R-:W-:Y:S01]  /*0e00*/  UIADD3 UR5, UR4, 0x12000, URZ ;  /* 0x0001200004057890 */ /* 0x000fe2000fffe03f */
[----:B------:R-:W-:Y:S01]  /*0e10*/  WARPGROUP.ARRIVE ;  /* 0x00000000000079c5 */ /* 0x000fe20000000000 */
[----:B------:R-:W-:Y:S02]  /*0e20*/  USHF.R.U32.HI UR4, URZ, 0x4, UR4 ;  /* 0x000000043f047899 */ /* 0x000fe40008011604 */
[----:B------:R-:W-:Y:S02]  /*0e30*/  USHF.R.U32.HI UR5, URZ, 0x4, UR5 ;  /* 0x000000043f057899 */ /* 0x000fe40008011605 */
[----:B------:R-:W-:Y:S02]  /*0e40*/  ULOP3.LUT UR4, UR4, 0x3fff, URZ, 0xc0, !UPT ;  /* 0x00003fff04047892 */ /* 0x000fe4000f8ec03f */
[----:B------:R-:W-:Y:S02]  /*0e50*/  ULOP3.LUT UR5, UR5, 0x3fff, URZ, 0xc0, !UPT ;  /* 0x00003fff05057892 */ /* 0x000fe4000f8ec03f */
[----:B------:R-:W-:-:S02]  /*0e60*/  ULOP3.LUT UR9, UR4, 0x10000, URZ, 0xfc, !UPT ;  /* 0x0001000004097892 */ /* 0x000fc4000f8efc3f */
[----:B------:R-:W-:Y:S01]  /*0e70*/  ULOP3.LUT UR8, UR5, 0x2000000, URZ, 0xfc, !UPT ;  /* 0x0200000005087892 */ /* 0x000fe2000f8efc3f */
[----:B------:R-:W-:Y:S02]  /*0e80*/  UMOV UR7, 0x40000040 ;  /* 0x4000004000077882 */ /* 0x000fe40000000000 */
[----:B------:R-:W-:Y:S02]  /*0e90*/  UMOV UR5, 0x40000040 ;  /* 0x4000004000057882 */ /* 0x000fe40000000000 */
[----:B------:R-:W-:Y:S02]  /*0ea0*/  UMOV UR4, UR9 ;  /* 0x0000000900047c82 */ /* 0x000fe40008000000 */
[----:B------:R-:W-:Y:S02]  /*0eb0*/  UMOV UR6, UR8 ;  /* 0x0000000800067c82 */ /* 0x000fe40008000000 */
[----:B------:R-:W-:Y:S01]  /*0ec0*/  HGMMA.64x128x16.F32 R24, gdesc[UR4].tnspB, RZ, !UPT ;  /* 0x41e00000041879f0 */ /* 0x000fe2000c7008ff */
[----:B------:R-:W-:-:S02]  /*0ed0*/  UIADD3 UR4, UR9, 0x2, URZ ;  /* 0x0000000209047890 */ /* 0x000fc4000fffe03f */
[----:B------:R-:W-:Y:S01]  /*0ee0*/  UIADD3 UR6, UR8, 0x80, URZ ;  /* 0x0000008008067890 */ /* 0x000fe2000fffe03f */
[----:B------:R-:W-:Y:S01]  /*0ef0*/  UMOV UR5, 0x40000040 ;  /* 0x4000004000057882 */ /* 0x000fe20000000000 */
[----:B------:R-:W-:-:S07]  /*0f00*/  UMOV UR7, 0x40000040 ;  /* 0x4000004000077882 */ /* 0x000fce0000000000 */
[----:B------:R-:W-:Y:S01]  /*0f10*/  HGMMA.64x128x16.F32 R24, gdesc[UR4].tnspB, R24 ;  /* 0x41e00000041879f0 */ /* 0x000fe20008700818 */
[----:B------:R-:W-:Y:S02]  /*0f20*/  UIADD3 UR4, UR9, 0x4, URZ ;  /* 0x0000000409047890 */ /* 0x000fe4000fffe03f */
        /* <DEDUP_REMOVED lines=8> */
[----:B------:R-:W-:Y:S01]  /*0fb0*/  HGMMA.64x128x16.F32 R24, gdesc[UR4].tnspB, R24, gsb0 ;  /* 0x41e00000041879f0 */ /* 0x000fe20008000818 */
[----:B------:R-:W-:-:S05]  /*0fc0*/  UMOV UR4, 0x1 ;  /* 0x0000000100047882 */ /* 0x000fca0000000000 */
.L_x_15:
[----:B0-----:R-:W-:-:S05]  /*0fd0*/  VIMNMX R7, R6, 0x1, PT ;  /* 0x0000000106077848 */ /* 0x001fca0003fe0100 */
[----:B------:R-:W-:-:S05]  /*0fe0*/  IMAD.IADD R7, R6, 0x1, -R7 ;  /* 0x0000000106077824 */ /* 0x000fca00078e0a07 */
[----:B------:R-:W-:-:S13]  /*0ff0*/  ISETP.GE.AND P0, PT, R7, 0x1, PT ;  /* 0x000000010700780c */ /* 0x000fda0003f06270 */
[----:B------:R-:W-:Y:S05]  /*1000*/  @!P0 BRA `(.L_x_18) ;  /* 0x00000004001c8947 */ /* 0x000fea0003800000 */
[----:B------:R-:W0:Y:S01]  /*1010*/  S2UR UR6, SR_CgaCtaId ;  /* 0x00000000000679c3 */ /* 0x000e220000008800 */
[----:B------:R-:W-:Y:S01]  /*1020*/  UMOV UR5, 0x400 ;  /* 0x0000040000057882 */ /* 0x000fe20000000000 */
[----:B------:R-:W-:Y:S01]  /*1030*/  LOP3.LUT R13, R4, 0x1, RZ, 0xfc, !PT ;  /* 0x00000001040d7812 */ /* 0x000fe200078efcff */
[----:B------:R-:W-:Y:S01]  /*1040*/  IMAD.MOV.U32 R12, RZ, RZ, RZ ;  /* 0x000000ffff0c7224 */ /* 0x000fe200078e00ff */
[----:B------:R-:W-:Y:S01]  /*1050*/  UISETP.NE.U32.AND UP0, UPT, UR4, URZ, UPT ;  /* 0x0000003f0400728c */ /* 0x000fe2000bf05070 */
[----:B------:R-:W-:Y:S02]  /*1060*/  IMAD.MOV.U32 R8, RZ, RZ, R7 ;  /* 0x000000ffff087224 */ /* 0x000fe400078e0007 */
[----:B------:R-:W-:Y:S01]  /*1070*/  IMAD.MOV.U32 R9, RZ, RZ, RZ ;  /* 0x000000ffff097224 */ /* 0x000fe200078e00ff */
[----:B0-----:R-:W-:-:S04]  /*1080*/  ULEA UR7, UR6, UR5, 0x18 ;  /* 0x0000000506077291 */ /* 0x001fc8000f8ec03f */
[----:B------:R-:W-:Y:S02]  /*1090*/  UIADD3 UR6, UR7, 0x12000, URZ ;  /* 0x0001200007067890 */ /* 0x000fe4000fffe03f */
[----:B------:R-:W-:Y:S02]  /*10a0*/  USHF.R.U32.HI UR5, URZ, 0x4, UR7 ;  /* 0x000000043f057899 */ /* 0x000fe40008011607 */
[----:B------:R-:W-:Y:S02]  /*10b0*/  USHF.R.U32.HI UR6, URZ, 0x4, UR6 ;  /* 0x000000043f067899 */ /* 0x000fe40008011606 */
[----:B------:R-:W-:Y:S02]  /*10c0*/  ULOP3.LUT UR5, UR5, 0x3fff, URZ, 0xc0, !UPT ;  /* 0x00003fff05057892 */ /* 0x000fe4000f8ec03f */
[----:B------:R-:W-:Y:S02]  /*10d0*/  ULOP3.LUT UR6, UR6, 0x3fff, URZ, 0xc0, !UPT ;  /* 0x00003fff06067892 */ /* 0x000fe4000f8ec03f */
[----:B------:R-:W-:-:S02]  /*10e0*/  ULOP3.LUT UR14, UR5, 0x10000, URZ, 0xfc, !UPT ;  /* 0x00010000050e7892 */ /* 0x000fc4000f8efc3f */
[----:B------:R-:W-:-:S12]  /*10f0*/  ULOP3.LUT UR15, UR6, 0x2000000, URZ, 0xfc, !UPT ;  /* 0x02000000060f7892 */ /* 0x000fd8000f8efc3f */
.L_x_23:
[----:B------:R-:W-:-:S13]  /*1100*/  ISETP.NE.AND P1, PT, R13, 0x3, PT ;  /* 0x000000030d00780c */ /* 0x000fda0003f25270 */
[----:B------:R-:W-:Y:S05]  /*1110*/  @!P1 BRA `(.L_x_19) ;  /* 0x0000000000049947 */ /* 0x000fea0003800000 */
[----:B------:R-:W-:Y:S01]  /*1120*/  BPT.TRAP 0x1 ;  /* 0x000000040000795c */ /* 0x000fe20000300000 */
.L_x_19:
[----:B------:R-:W-:Y:S01]  /*1130*/  SHF.L.U32 R10, R12, 0x1f, RZ ;  /* 0x0000001f0c0a7819 */ /* 0x000fe200000006ff */
[----:B------:R-:W-:-:S12]  /*1140*/  ULEA UR5, UR4, UR7, 0x3 ;  /* 0x0000000704057291 */ /* 0x000fd8000f8e183f */
.L_x_20:
[----:B0-----:R-:W-:-:S04]  /*1150*/  IMAD.U32 R11, RZ, RZ, UR5 ;  /* 0x00000005ff0b7e24 */ /* 0x001fc8000f8e00ff */
[----:B------:R0:W1:Y:S03]  /*1160*/  SYNCS.PHASECHK.TRANS64.TRYWAIT P0, [R11+URZ+0x36000], R10 ;  /* 0x0360000a0b0075a7 */ /* 0x000066000800017f */
[----:B-1----:R-:W-:Y:S05]  /*1170*/  @!P0 NANOSLEEP.SYNCS 0x989680 ;  /* 0x009896800000895d */ /* 0x002fea0003900000 */
[----:B------:R-:W1:Y:S02]  /*1180*/  @!P0 SYNCS.PHASECHK.TRANS64 P0, [R11+URZ+0x36000], R10 ;  /* 0x0360000a0b0085a7 */ /* 0x000e64000800007f */
[----:B-1----:R-:W-:Y:S05]  /*1190*/  @!P0 BRA `(.L_x_20) ;  /* 0xfffffffc00ec8947 */ /* 0x002fea000383ffff */
[----:B------:R-:W-:Y:S01]  /*11a0*/  ULEA UR5, UR4, UR14, 0x9 ;  /* 0x0000000e04057291 */ /* 0x000fe2000f8e483f */
[----:B------:R-:W-:Y:S01]  /*11b0*/  WARPGROUP.ARRIVE ;  /* 0x00000000000079c5 */ /* 0x000fe20000000000 */
[----:B------:R-:W-:Y:S01]  /*11c0*/  ULEA UR6, UR4, UR15, 0xa ;  /* 0x0000000f04067291 */ /* 0x000fe2000f8e503f */
[----:B------:R-:W-:Y:S01]  /*11d0*/  UMOV UR9, 0x40000040 ;  /* 0x4000004000097882 */ /* 0x000fe20000000000 */
[----:B------:R-:W-:-:S03]  /*11e0*/  UMOV UR11, 0x40000040 ;  /* 0x40000040000b7882 */ /* 0x000fc60000000000 */
[----:B------:R-:W-:Y:S02]  /*11f0*/  UMOV UR8, UR5 ;  /* 0x0000000500087c82 */ /* 0x000fe40008000000 */
[----:B------:R-:W-:Y:S02]  /*1200*/  UMOV UR10, UR6 ;  /* 0x00000006000a7c82 */ /* 0x000fe40008000000 */
[----:B------:R-:W-:Y:S01]  /*1210*/  HGMMA.64x128x16.F32 R24, gdesc[UR8].tnspB, R24, UP0 ;  /* 0x41e00000081879f0 */ /* 0x000fe2000bf00818 */
        /* <DEDUP_REMOVED lines=14> */
[----:B------:R-:W-:Y:S03]  /*1300*/  HGMMA.64x128x16.F32 R24, gdesc[UR8].tnspB, R24, gsb0 ;  /* 0x41e00000081879f0 */ /* 0x000fe60008000818 */
[----:B------:R-:W-:Y:S02]  /*1310*/  WARPGROUP.DEPBAR.LE gsb0, 0x1 ;  /* 0x00008000000079c5 */ /* 0x000fe40000010100 */
[----:B------:R-:W-:Y:S05]  /*1320*/  @!P1 BRA `(.L_x_21) ;  /* 0x0000000000049947 */ /* 0x000fea0003800000 */
[----:B------:R-:W-:Y:S01]  /*1330*/  BPT.TRAP 0x1 ;  /* 0x000000040000795c */ /* 0x000fe20000300000 */
.L_x_21:
[----:B------:R-:W-:-:S13]  /*1340*/  ISETP.NE.AND P0, PT, R5, RZ, PT ;  /* 0x000000ff0500720c */ /* 0x000fda0003f05270 */
[----:B0-----:R-:W-:-:S05]  /*1350*/  @P0 LEA R10, R9, UR7, 0x3 ;  /* 0x00000007090a0c11 */ /* 0x001fca000f8e18ff */
[----:B------:R-:W-:-:S05]  /*1360*/  @P0 VIADD R10, R10, 0x36048 ;  /* 0x000360480a0a0836 */ /* 0x000fca0000000000 */
[----:B------:R-:W-:-:S04]  /*1370*/  @P0 PRMT R10, R3, 0x654, R10 ;  /* 0x00000654030a0816 */ /* 0x000fc8000000000a */
[----:B------:R0:W-:Y:S01]  /*1380*/  @P0 SYNCS.ARRIVE.TRANS64.RED.A1T0 RZ, [R10+URZ], RZ ;  /* 0x000000ff0aff09a7 */ /* 0x0001e2000810043f */
[----:B------:R-:W-:-:S13]  /*1390*/  ISETP.GT.U32.AND P0, PT, R4, 0x1, PT ;  /* 0x000000010400780c */ /* 0x000fda0003f04070 */
[----:B0-----:R-:W-:Y:S05]  /*13a0*/  @P0 BRA `(.L_x_22) ;  /* 0x0000000000040947 */ /* 0x001fea0003800000 */
[----:B------:R-:W-:Y:S01]  /*13b0*/  BPT.TRAP 0x1 ;  /* 0x000000040000795c */ /* 0x000fe20000300000 */
.L_x_22:
[----:B------:R-:W-:Y:S01]  /*13c0*/  UIADD3 UR4, UR4, 0x1, URZ ;  /* 0x0000000104047890 */ /* 0x000fe2000fffe03f */
[C---:B------:R-:W-:Y:S01]  /*13d0*/  ISETP.GT.AND P1, PT, R8.reuse, 0x1, PT ;  /* 0x000000010800780c */ /* 0x040fe20003f24270 */
[----:B------:R-:W-:Y:S02]  /*13e0*/  VIADD R9, R9, 0x1 ;  /* 0x0000000109097836 */ /* 0x000fe40000000000 */
[----:B------:R-:W-:Y:S01]  /*13f0*/  UISETP.NE.AND UP0, UPT, UR4, 0x9, UPT ;  /* 0x000000090400788c */ /* 0x000fe2000bf05270 */
[----:B------:R-:W-:Y:S02]  /*1400*/  VIADD R8, R8, 0xffffffff ;  /* 0xffffffff08087836 */ /* 0x000fe40000000000 */
[C---:B------:R-:W-:Y:S01]  /*1410*/  ISETP.NE.AND P0, PT, R9.reuse, 0x9, PT ;  /* 0x000000090900780c */ /* 0x040fe20003f05270 */
[----:B------:R-:W-:Y:S02]  /*1420*/  USEL UR5, URZ, 0x1, UP0 ;  /* 0x000000013f057887 */ /* 0x000fe40008000000 */
[----:B------:R-:W-:Y:S01]  /*1430*/  USEL UR4, UR4, URZ, UP0 ;  /* 0x0000003f04047287 */ /* 0x000fe20008000000 */
[----:B------:R-:W-:Y:S01]  /*1440*/  SEL R9, R9, RZ, P0 ;  /* 0x000000ff09097207 */ /* 0x000fe20000000000 */
[----:B------:R-:W-:-:S02]  /*1450*/  UPLOP3.LUT UP0, UPT, UPT, UPT, UPT, 0x80, 0x0 ;  /* 0x000000000000789c */ /* 0x000fc40003f0f070 */
[----:B------:R-:W-:Y:S01]  /*1460*/  LOP3.LUT R12, R12, UR5, RZ, 0x3c, !PT ;  /* 0x000000050c0c7c12 */ /* 0x000fe2000f8e3cff */
[----:B------:R-:W-:Y:S08]  /*1470*/  @P1 BRA `(.L_x_23) ;  /* 0xfffffffc00201947 */ /* 0x000ff0000383ffff */
.L_x_18:
[----:B------:R-:W-:Y:S01]  /*1480*/  ISETP.GE.AND P0, PT, R6, 0x1, PT ;  /* 0x000000010600780c */ /* 0x000fe20003f06270 */
[----:B------:R-:W-:-:S12]  /*1490*/  WARPGROUP.DEPBAR.LE gsb0, 0x0 ;  /* 0x00008000000079c5 */ /* 0x000fd80000010000 */
[----:B------:R-:W-:Y:S05]  /*14a0*/  @!P0 BRA `(.L_x_24) ;  /* 0x0000000000548947 */ /* 0x000fea0003800000 */
[----:B------:R-:W-:-:S04]  /*14b0*/  LOP3.LUT R6, R4, 0x1, RZ, 0xfc, !PT ;  /* 0x0000000104067812 */ /* 0x000fc800078efcff */
[----:B------:R-:W-:-:S13]  /*14c0*/  ISETP.NE.AND P0, PT, R6, 0x3, PT ;  /* 0x000000030600780c */ /* 0x000fda0003f05270 */
[----:B------:R-:W-:Y:S05]  /*14d0*/  @!P0 BRA `(.L_x_25) ;  /* 0x0000000000048947 */ /* 0x000fea0003800000 */
[----:B------:R-:W-:Y:S01]  /*14e0*/  BPT.TRAP 0x1 ;  /* 0x000000040000795c */ /* 0x000fe20000300000 */
.L_x_25:
[----:B------:R-:W-:Y:S01]  /*14f0*/  ISETP.NE.AND P0, PT, R5, RZ, PT ;  /* 0x000000ff0500720c */ /* 0x000fe20003f05270 */
[----:B------:R-:W-:Y:S01]  /*1500*/  BSSY B0, `(.L_x_26) ;  /* 0x000000d000007945 */ /* 0x000fe20003800000 */
[----:B------:R-:W-:-:S11]  /*1510*/  ISETP.GT.U32.AND P1, PT, R4, 0x1, PT ;  /* 0x000000010400780c */ /* 0x000fd60003f24070 */
[----:B------:R-:W-:Y:S05]  /*1520*/  @!P0 BRA `(.L_x_27) ;  /* 0x0000000000288947 */ /* 0x000fea0003800000 */
[----:B------:R-:W0:Y:S01]  /*1530*/  S2R R6, SR_CgaCtaId ;  /* 0x0000000000067919 */ /* 0x000e220000008800 */
[----:B------:R-:W-:-:S05]  /*1540*/  IMAD.WIDE.U32 R4, R7, 0x38e38e39, RZ ;  /* 0x38e38e3907047825 */ /* 0x000fca00078e00ff */
[----:B------:R-:W-:Y:S02]  /*1550*/  SHF.R.U32.HI R4, RZ, 0x1, R5 ;  /* 0x00000001ff047819 */ /* 0x000fe40000011605 */
[----:B------:R-:W-:-:S03]  /*1560*/  MOV R5, 0x400 ;  /* 0x0000040000057802 */ /* 0x000fc60000000f00 */
[----:B------:R-:W-:Y:S01]  /*1570*/  IMAD R7, R4, -0x9, R7 ;  /* 0xfffffff704077824 */ /* 0x000fe200078e0207 */
[----:B0-----:R-:W-:-:S05]  /*1580*/  LEA R6, R6, R5, 0x18 ;  /* 0x0000000506067211 */ /* 0x001fca00078ec0ff */
[----:B------:R-:W-:-:S04]  /*1590*/  IMAD R7, R7, 0x8, R6 ;  /* 0x0000000807077824 */ /* 0x000fc800078e0206 */
[----:B------:R-:W-:-:S05]  /*15a0*/  VIADD R4, R7, 0x36048 ;  /* 0x0003604807047836 */ /* 0x000fca0000000000 */
[----:B------:R-:W-:-:S04]  /*15b0*/  PRMT R4, R3, 0x654, R4 ;  /* 0x0000065403047816 */ /* 0x000fc80000000004 */
[----:B------:R0:W-:Y:S03]  /*15c0*/  SYNCS.ARRIVE.TRANS64.RED.A1T0 RZ, [R4+URZ], RZ ;  /* 0x000000ff04ff79a7 */ /* 0x0001e6000810043f */
.L_x_27:
[----:B------:R-:W-:Y:S05]  /*15d0*/  BSYNC B0 ;  /* 0x0000000000007941 */ /* 0x000fea0003800000 */
.L_x_26:
[----:B------:R-:W-:Y:S05]  /*15e0*/  @P1 BRA `(.L_x_24) ;  /* 0x0000000000041947 */ /* 0x000fea0003800000 */
[----:B------:R-:W-:Y:S01]  /*15f0*/  BPT.TRAP 0x1 ;  /* 0x000000040000795c */ /* 0x000fe20000300000 */
.L_x_24:
[----:B------:R-:W0:Y:S01]  /*1600*/  S2R R3, SR_TID.X ;  /* 0x0000000000037919 */ /* 0x000e220000002100 */
[----:B------:R-:W-:Y:S01]  /*1610*/  ULDC.64 UR4, c[0x0][0x280] ;  /* 0x0000a00000047ab9 */ /* 0x000fe20000000a00 */
[----:B------:R-:W1:Y:S01]  /*1620*/  S2R R5, SR_CTAID.Y ;  /* 0x0000000000057919 */ /* 0x000e620000002600 */
[----:B------:R-:W4:Y:S01]  /*1630*/  S2R R15, SR_CTAID.X ;  /* 0x00000000000f7919 */ /* 0x000f220000002500 */
[----:B0-----:R-:W-:-:S04]  /*1640*/  SHF.R.S32.HI R4, RZ, 0x1f, R3 ;  /* 0x0000001fff047819 */ /* 0x001fc80000011403 */
[----:B------:R-:W-:-:S04]  /*1650*/  LEA.HI R4, R4, R3, RZ, 0x7 ;  /* 0x0000000304047211 */ /* 0x000fc800078f38ff */
[----:B------:R-:W-:Y:S01]  /*1660*/  LOP3.LUT R4, R4, 0xffffff80, RZ, 0xc0, !PT ;  /* 0xffffff8004047812 */ /* 0x000fe200078ec0ff */
[----:B----4-:R-:W-:-:S04]  /*1670*/  IMAD.SHL.U32 R6, R15, 0x40, RZ ;  /* 0x000000400f067824 */ /* 0x010fc800078e00ff */
[----:B------:R-:W-:Y:S02]  /*1680*/  IMAD.IADD R8, R3, 0x1, -R4 ;  /* 0x0000000103087824 */ /* 0x000fe400078e0a04 */
[----:B-1----:R-:W-:-:S03]  /*1690*/  IMAD.SHL.U32 R4, R5, 0x80, RZ ;  /* 0x0000008005047824 */ /* 0x002fc600078e00ff */
[----:B------:R-:W-:Y:S02]  /*16a0*/  SHF.R.S32.HI R7, RZ, 0x1f, R8 ;  /* 0x0000001fff077819 */ /* 0x000fe40000011408 */
[----:B------:R-:W-:Y:S02]  /*16b0*/  ISETP.GE.AND P0, PT, R4, UR5, PT ;  /* 0x0000000504007c0c */ /* 0x000fe4000bf06270 */
[----:B------:R-:W-:Y:S02]  /*16c0*/  LEA.HI R3, R7, R8, RZ, 0x2 ;  /* 0x0000000807037211 */ /* 0x000fe400078f10ff */
[----:B------:R-:W-:Y:S02]  /*16d0*/  ISETP.GE.OR P0, PT, R6, UR4, P0 ;  /* 0x0000000406007c0c */ /* 0x000fe40008706670 */
[--C-:B------:R-:W-:Y:S02]  /*16e0*/  SHF.R.S32.HI R10, RZ, 0x2, R3.reuse ;  /* 0x00000002ff0a7819 */ /* 0x100fe40000011403 */
[----:B------:R-:W-:-:S04]  /*16f0*/  SHF.R.S32.HI R5, RZ, 0x1f, R3 ;  /* 0x0000001fff057819 */ /* 0x000fc80000011403 */
[----:B------:R-:W-:-:S04]  /*1700*/  LEA.HI R5, R5, R10, RZ, 0x3 ;  /* 0x0000000a05057211 */ /* 0x000fc800078f18ff */
[----:B------:R-:W-:Y:S01]  /*1710*/  LOP3.LUT R5, R5, 0xfffffff8, RZ, 0xc0, !PT ;  /* 0xfffffff805057812 */ /* 0x000fe200078ec0ff */
[----:B------:R-:W-:Y:S06]  /*1720*/  @P0 EXIT ;  /* 0x000000000000094d */ /* 0x000fec0003800000 */
[----:B------:R-:W0:Y:S01]  /*1730*/  LDC.64 R16, c[0x0][0x5d0] ;  /* 0x00017400ff107b82 */ /* 0x000e220000000a00 */
[----:B------:R-:W-:Y:S01]  /*1740*/  IMAD.IADD R10, R10, 0x1, -R5 ;  /* 0x000000010a0a7824 */ /* 0x000fe200078e0a05 */
[----:B------:R-:W-:Y:S02]  /*1750*/  LOP3.LUT R3, R3, 0x7ffffffc, RZ, 0xc0, !PT ;  /* 0x7ffffffc03037812 */ /* 0x000fe400078ec0ff */
[----:B------:R-:W-:Y:S02]  /*1760*/  LEA.HI R5, R7, R8, RZ, 0x5 ;  /* 0x0000000807057211 */ /* 0x000fe400078f28ff */
[----:B------:R-:W-:Y:S01]  /*1770*/  SHF.R.S32.HI R11, RZ, 0x1f, R10 ;  /* 0x0000001fff0b7819 */ /* 0x000fe2000001140a */
[----:B------:R-:W-:Y:S01]  /*1780*/  IMAD.IADD R3, R8, 0x1, -R3 ;  /* 0x0000000108037824 */ /* 0x000fe200078e0a03 */
[----:B------:R-:W-:Y:S02]  /*1790*/  SHF.R.S32.HI R5, RZ, 0x5, R5 ;  /* 0x00000005ff057819 */ /* 0x000fe40000011405 */
[----:B---3-5:R-:W-:Y:S01]  /*17a0*/  FSETP.NEU.AND P1, PT, R2, RZ, PT ;  /* 0x000000ff0200720b */ /* 0x028fe20003f2d000 */
[----:B------:R-:W-:-:S02]  /*17b0*/  IMAD.SHL.U32 R3, R3, 0x2, RZ ;  /* 0x0000000203037824 */ /* 0x000fc400078e00ff */
[----:B------:R-:W-:-:S03]  /*17c0*/  IMAD.WIDE R14, R15, 0x40, R10 ;  /* 0x000000400f0e7825 */ /* 0x000fc600078e020a */
[----:B------:R-:W-:Y:S01]  /*17d0*/  SHF.R.S32.HI R9, RZ, 0x1f, R3 ;  /* 0x0000001fff097819 */ /* 0x000fe20000011403 */
[C---:B------:R-:W-:Y:S01]  /*17e0*/  IMAD R7, R5.reuse, -0x10, -R6 ;  /* 0xfffffff005077824 */ /* 0x040fe200078e0a06 */
[C---:B------:R-:W-:Y:S01]  /*17f0*/  IADD3 R8, P0, R4.reuse, R3, RZ ;  /* 0x0000000304087210 */ /* 0x040fe20007f1e0ff */
[----:B------:R-:W-:Y:S01]  /*1800*/  IMAD.WIDE R14, R5, 0x10, R14 ;  /* 0x00000010050e7825 */ /* 0x000fe200078e020e */
[----:B------:R-:W-:Y:S02]  /*1810*/  IADD3 R3, -R3, UR5, -R4 ;  /* 0x0000000503037c10 */ /* 0x000fe4000fffe904 */
[----:B------:R-:W-:Y:S01]  /*1820*/  LEA.HI.X.SX32 R9, R4, R9, 0x1, P0 ;  /* 0x0000000904097211 */ /* 0x000fe200000f0eff */
[-C--:B0-----:R-:W-:Y:S01]  /*1830*/  IMAD R4, R15, R16.reuse, RZ ;  /* 0x000000100f047224 */ /* 0x081fe200078e02ff */
[----:B------:R-:W-:Y:S02]  /*1840*/  IADD3 R10, R7, UR4, -R10 ;  /* 0x00000004070a7c10 */ /* 0x000fe4000fffe80a */
[----:B------:R-:W-:Y:S01]  /*1850*/  ISETP.GT.AND P0, PT, R3, RZ, PT ;  /* 0x000000ff0300720c */ /* 0x000fe20003f04270 */
[----:B------:R-:W-:Y:S01]  /*1860*/  IMAD.WIDE.U32 R12, R14, R16, R8 ;  /* 0x000000100e0c7225 */ /* 0x000fe200078e0008 */
[----:B------:R-:W-:-:S02]  /*1870*/  SHF.L.U64.HI R11, R16, 0x3, R17 ;  /* 0x00000003100b7819 */ /* 0x000fc40000010211 */
[----:B------:R-:W-:Y:S01]  /*1880*/  ISETP.GT.AND P2, PT, R10, RZ, P0 ;  /* 0x000000ff0a00720c */ /* 0x000fe20000744270 */
[----:B------:R-:W-:Y:S02]  /*1890*/  IMAD R7, R14, R17, R4 ;  /* 0x000000110e077224 */ /* 0x000fe400078e0204 */
[----:B------:R-:W-:Y:S02]  /*18a0*/  IMAD.SHL.U32 R16, R16, 0x8, RZ ;  /* 0x0000000810107824 */ /* 0x000fe400078e00ff */
[----:B------:R-:W-:Y:S01]  /*18b0*/  IMAD.IADD R7, R13, 0x1, R7 ;  /* 0x000000010d077824 */ /* 0x000fe200078e0207 */
[----:B------:R-:W-:Y:S07]  /*18c0*/  @!P1 BRA `(.L_x_28) ;  /* 0x0000002c00f49947 */ /* 0x000fee0003800000 */
[----:B------:R-:W-:Y:S01]  /*18d0*/  ULDC.64 UR6, c[0x0][0x5b0] ;  /* 0x00016c0000067ab9 */ /* 0x000fe20000000a00 */
[----:B------:R-:W-:Y:S01]  /*18e0*/  ULDC.64 UR8, c[0x0][0x5a8] ;  /* 0x00016a0000087ab9 */ /* 0x000fe20000000a00 */
[----:B------:R-:W-:Y:S01]  /*18f0*/  IMAD R13, R15, UR6, RZ ;  /* 0x000000060f0d7c24 */ /* 0x000fe2000f8e02ff */
[----:B------:R-:W-:Y:S01]  /*1900*/  ULDC.64 UR4, c[0x0][0x5c8] ;  /* 0x0001720000047ab9 */ /* 0x000fe20000000a00 */
[----:B------:R-:W-:-:S04]  /*1910*/  IMAD.WIDE.U32 R18, R14, UR6, R8 ;  /* 0x000000060e127c25 */ /* 0x000fc8000f8e0008 */
[----:B------:R-:W-:Y:S01]  /*1920*/  IMAD R13, R14, UR7, R13 ;  /* 0x000000070e0d7c24 */ /* 0x000fe2000f8e020d */
[----:B------:R-:W-:-:S03]  /*1930*/  LEA R4, P1, R18, UR8, 0x1 ;  /* 0x0000000812047c11 */ /* 0x000fc6000f8208ff */
[----:B------:R-:W-:-:S05]  /*1940*/  IMAD.IADD R5, R19, 0x1, R13 ;  /* 0x0000000113057824 */ /* 0x000fca00078e020d */
[----:B------:R-:W-:-:S05]  /*1950*/  LEA.HI.X R5, R18, UR9, R5, 0x1, P1 ;  /* 0x0000000912057c11 */ /* 0x000fca00088f0c05 */
[----:B------:R-:W3:Y:S01]  /*1960*/  @P2 LDG.E.LTC128B.U16 R17, desc[UR12][R4.64] ;  /* 0x0000000c04112981 */ /* 0x000ee2000c1e1520 */
[C---:B------:R-:W-:Y:S01]  /*1970*/  LEA R6, P4, R12.reuse, UR4, 0x1 ;  /* 0x000000040c067c11 */ /* 0x040fe2000f8808ff */
[----:B------:R-:W-:Y:S01]  /*1980*/  BSSY B0, `(.L_x_29) ;  /* 0x000000b000007945 */ /* 0x000fe20003800000 */
[----:B------:R-:W-:Y:S02]  /*1990*/  ISETP.GT.AND P1, PT, R3, 0x1, PT ;  /* 0x000000010300780c */ /* 0x000fe40003f24270 */
[----:B------:R-:W-:Y:S02]  /*19a0*/  LEA.HI.X R7, R12, UR5, R7, 0x1, P4 ;  /* 0x000000050c077c11 */ /* 0x000fe4000a0f0c07 */
[----:B------:R-:W-:Y:S01]  /*19b0*/  ISETP.GT.AND P3, PT, R10, RZ, P1 ;  /* 0x000000ff0a00720c */ /* 0x000fe20000f64270 */
[----:B---3--:R-:W-:-:S05]  /*19c0*/  HADD2.F32 R19, -RZ, R17.H0_H0 ;  /* 0x20000011ff137230 */ /* 0x008fca0000004100 */
[----:B------:R-:W-:-:S04]  /*19d0*/  FMUL R19, R19, R2 ;  /* 0x0000000213137220 */ /* 0x000fc80000400000 */
[----:B--2---:R-:W-:-:S05]  /*19e0*/  FFMA R19, R24, R0, R19 ;  /* 0x0000000018137223 */ /* 0x004fca0000000013 */
[----:B------:R-:W-:-:S05]  /*19f0*/  F2FP.F16.F32.PACK_AB R19, RZ, R19 ;  /* 0x00000013ff13723e */ /* 0x000fca00000000ff */
[----:B------:R0:W-:Y:S01]  /*1a00*/  @P2 STG.E.U16 desc[UR12][R6.64], R19 ;  /* 0x0000001306002986 */ /* 0x0001e2000c10150c */
[----:B------:R-:W-:Y:S05]  /*1a10*/  @!P3 BRA `(.L_x_30) ;  /* 0x000000000004b947 */ /* 0x000fea0003800000 */
[----:B------:R1:W5:Y:S02]  /*1a20*/  LDG.E.LTC128B.U16 R17, desc[UR12][R4.64+0x2] ;  /* 0x0000020c04117981 */ /* 0x000364000c1e1520 */
.L_x_30:
[----:B------:R-:W-:Y:S05]  /*1a30*/  BSYNC B0 ;  /* 0x0000000000007941 */ /* 0x000fea0003800000 */
.L_x_29:
[----:B------:R-:W-:Y:S01]  /*1a40*/  USHF.L.U32 UR5, UR6, 0x3, URZ ;  /* 0x0000000306057899 */ /* 0x000fe2000800063f */
[----:B-----5:R-:W-:Y:S01]  /*1a50*/  HADD2.F32 R15, -RZ, R17.H0_H0 ;  /* 0x20000011ff0f7230 */ /* 0x020fe20000004100 */
[----:B------:R-:W-:Y:S01]  /*1a60*/  USHF.L.U64.HI UR4, UR6, 0x3, UR7 ;  /* 0x0000000306047899 */ /* 0x000fe20008010207 */
[----:B------:R-:W-:-:S03]  /*1a70*/  ISETP.GT.AND P0, PT, R10, 0x8, P0 ;  /* 0x000000080a00780c */ /* 0x000fc60000704270 */
[----:B------:R-:W-:Y:S02]  /*1a80*/  IMAD.U32 R18, RZ, RZ, UR5 ;  /* 0x00000005ff127e24 */ /* 0x000fe4000f8e00ff */
[----:B------:R-:W-:Y:S01]  /*1a90*/  FMUL R12, R15, R2 ;  /* 0x000000020f0c7220 */ /* 0x000fe20000400000 */
[----:B0-----:R-:W-:-:S03]  /*1aa0*/  IMAD.U32 R19, RZ, RZ, UR4 ;  /* 0x00000004ff137e24 */ /* 0x001fc6000f8e00ff */
[----:B------:R-:W-:Y:S01]  /*1ab0*/  FFMA R12, R25, R0, R12 ;  /* 0x00000000190c7223 */ /* 0x000fe2000000000c */
[----:B------:R-:W-:-:S04]  /*1ac0*/  IMAD.WIDE.U32 R18, R14, UR6, R18 ;  /* 0x000000060e127c25 */ /* 0x000fc8000f8e0012 */
[----:B------:R-:W-:Y:S02]  /*1ad0*/  F2FP.F16.F32.PACK_AB R12, RZ, R12 ;  /* 0x0000000cff0c723e */ /* 0x000fe400000000ff */
[----:B------:R-:W-:-:S03]  /*1ae0*/  IADD3 R14, P2, R8, R18, RZ ;  /* 0x00000012080e7210 */ /* 0x000fc60007f5e0ff */
[----:B------:R0:W-:Y:S01]  /*1af0*/  @P3 STG.E.U16 desc[UR12][R6.64+0x2], R12 ;  /* 0x0000020c06003986 */ /* 0x0001e2000c10150c */
[----:B------:R-:W-:Y:S02]  /*1b00*/  IADD3.X R9, R9, R13, R19, P2, !PT ;  /* 0x0000000d09097210 */ /* 0x000fe400017fe413 */
[----:B------:R-:W-:-:S04]  /*1b10*/  LEA R8, P2, R14, UR8, 0x1 ;  /* 0x000000080e087c11 */ /* 0x000fc8000f8408ff */
[----:B------:R-:W-:Y:S02]  /*1b20*/  LEA.HI.X R9, R14, UR9, R9, 0x1, P2 ;  /* 0x000000090e097c11 */ /* 0x000fe400090f0c09 */
[----:B------:R-:W-:-:S06]  /*1b30*/  PRMT R14, R17, 0x7610, R14 ;  /* 0x00007610110e7816 */ /* 0x000fcc000000000e */
[----:B------:R-:W2:Y:S01]  /*1b40*/  @P0 LDG.E.LTC128B.U16 R14, desc[UR12][R8.64] ;  /* 0x0000000c080e0981 */ /* 0x000ea2000c1e1520 */
[C---:B------:R-:W-:Y:S01]  /*1b50*/  SHF.L.U64.HI R11, R16.reuse, 0x1, R11 ;  /* 0x00000001100b7819 */ /* 0x040fe2000001020b */
[----:B------:R-:W-:Y:S01]  /*1b60*/  BSSY B0, `(.L_x_31) ;  /* 0x000000b000007945 */ /* 0x000fe20003800000 */
[----:B------:R-:W-:Y:S02]  /*1b70*/  LEA R16, P2, R16, R6, 0x1 ;  /* 0x0000000610107211 */ /* 0x000fe400078408ff */
[----:B------:R-:W-:-:S03]  /*1b80*/  ISETP.GT.AND P1, PT, R10, 0x8, P1 ;  /* 0x000000080a00780c */ /* 0x000fc60000f24270 */
[----:B------:R-:W-:Y:S02]  /*1b90*/  IMAD.X R17, R11, 0x1, R7, P2 ;  /* 0x000000010b117824 */ /* 0x000fe400010e0607 */
[----:B--2---:R-:W-:-:S05]  /*1ba0*/  HADD2.F32 R13, -RZ, R14.H0_H0 ;  /* 0x2000000eff0d7230 */ /* 0x004fca0000004100 */
[----:B------:R-:W-:-:S04]  /*1bb0*/  FMUL R13, R13, R2 ;  /* 0x000000020d0d7220 */ /* 0x000fc80000400000 */
[----:B------:R-:W-:-:S05]  /*1bc0*/  FFMA R13, R26, R0, R13 ;  /* 0x000000001a0d7223 */ /* 0x000fca000000000d */
[----:B------:R-:W-:-:S05]  /*1bd0*/  F2FP.F16.F32.PACK_AB R13, RZ, R13 ;  /* 0x0000000dff0d723e */ /* 0x000fca00000000ff */
[----:B------:R0:W-:Y:S01]  /*1be0*/  @P0 STG.E.U16 desc[UR12][R16.64], R13 ;  /* 0x0000000d10000986 */ /* 0x0001e2000c10150c */
[----:B------:R-:W-:Y:S05]  /*1bf0*/  @!P1 BRA `(.L_x_32) ;  /* 0x0000000000049947 */ /* 0x000fea0003800000 */
[----:B------:R2:W5:Y:S02]  /*1c00*/  LDG.E.LTC128B.U16 R14, desc[UR12][R8.64+0x2] ;  /* 0x0000020c080e7981 */ /* 0x000564000c1e1520 */
.L_x_32:
[----:B------:R-:W-:Y:S05]  /*1c10*/  BSYNC B0 ;  /* 0x0000000000007941 */ /* 0x000fea0003800000 */
.L_x_31:
[----:B-----5:R-:W-:Y:S01]  /*1c20*/  HADD2.F32 R11, -RZ, R14.H0_H0 ;  /* 0x2000000eff0b7230 */ /* 0x020fe20000004100 */
[----:B------:R-:W-:Y:S01]  /*1c30*/  ISETP.GT.AND P0, PT, R3, 0x8, PT ;  /* 0x000000080300780c */ /* 0x000fe20003f04270 */
[----:B0-----:R-:W-:Y:S01]  /*1c40*/  @P1 IMAD.MOV.U32 R13, RZ, RZ, R17 ;  /* 0x000000ffff0d1224 */ /* 0x001fe200078e0011 */
[----:B------:R-:W-:Y:S02]  /*1c50*/  BSSY B0, `(.L_x_33) ;  /* 0x000000a000007945 */ /* 0x000fe40003800000 */
[----:B------:R-:W-:Y:S01]  /*1c60*/  FMUL R12, R11, R2 ;  /* 0x000000020b0c7220 */ /* 0x000fe20000400000 */
[----:B------:R-:W-:-:S03]  /*1c70*/  ISETP.GT.AND P2, PT, R10, RZ, P0 ;  /* 0x000000ff0a00720c */ /* 0x000fc60000744270 */
[----:B------:R-:W-:-:S05]  /*1c80*/  FFMA R12, R27, R0, R12 ;  /* 0x000000001b0c7223 */ /* 0x000fca000000000c */
[----:B------:R-:W-:-:S04]  /*1c90*/  F2FP.F16.F32.PACK_AB R12, RZ, R12 ;  /* 0x0000000cff0c723e */ /* 0x000fc800000000ff */
[----:B------:R-:W-:Y:S01]  /*1ca0*/  PRMT R11, R12, 0x7610, R11 ;  /* 0x000076100c0b7816 */ /* 0x000fe2000000000b */
[----:B------:R-:W-:-:S05]  /*1cb0*/  @P1 IMAD.MOV.U32 R12, RZ, RZ, R16 ;  /* 0x000000ffff0c1224 */ /* 0x000fca00078e0010 */
[----:B------:R0:W-:Y:S01]  /*1cc0*/  @P1 STG.E.U16 desc[UR12][R12.64+0x2], R11 ;  /* 0x0000020b0c001986 */ /* 0x0001e2000c10150c */
[----:B------:R-:W-:Y:S05]  /*1cd0*/  @!P2 BRA `(.L_x_34) ;  /* 0x000000000004a947 */ /* 0x000fea0003800000 */
[----:B------:R3:W5:Y:S02]  /*1ce0*/  LDG.E.LTC128B.U16 R14, desc[UR12][R4.64+0x10] ;  /* 0x0000100c040e7981 */ /* 0x000764000c1e1520 */
.L_x_34:
[----:B------:R-:W-:Y:S05]  /*1cf0*/  BSYNC B0 ;  /* 0x0000000000007941 */ /* 0x000fea0003800000 */
.L_x_33:
[----:B0----5:R-:W-:Y:S01]  /*1d00*/  HADD2.F32 R11, -RZ, R14.H0_H0 ;  /* 0x2000000eff0b7230 */ /* 0x021fe20000004100 */
[----:B------:R-:W-:Y:S01]  /*1d10*/  ISETP.GT.AND P1, PT, R3, 0x9, PT ;  /* 0x000000090300780c */ /* 0x000fe20003f24270 */
[----:B------:R-:W-:Y:S03]  /*1d20*/  BSSY B0, `(.L_x_35) ;  /* 0x0000008000007945 */ /* 0x000fe60003800000 */
[----:B------:R-:W-:Y:S01]  /*1d30*/  FMUL R11, R11, R2 ;  /* 0x000000020b0b7220 */ /* 0x000fe20000400000 */
[----:B------:R-:W-:-:S03]  /*1d40*/  ISETP.GT.AND P3, PT, R10, RZ, P1 ;  /* 0x000000ff0a00720c */ /* 0x000fc60000f64270 */
[----:B------:R-:W-:-:S05]  /*1d50*/  FFMA R11, R28, R0, R11 ;  /* 0x000000001c0b7223 */ /* 0x000fca000000000b */
[----:B------:R-:W-:-:S05]  /*1d60*/  F2FP.F16.F32.PACK_AB R11, RZ, R11 ;  /* 0x0000000bff0b723e */ /* 0x000fca00000000ff */
[----:B------:R0:W-:Y:S01]  /*1d70*/  @P2 STG.E.U16 desc[UR12][R6.64+0x10], R11 ;  /* 0x0000100b06002986 */ /* 0x0001e2000c10150c */
[----:B------:R-:W-:Y:S05]  /*1d80*/  @!P3 BRA `(.L_x_36) ;  /* 0x000000000004b947 */ /* 0x000fea0003800000 */
[----:B------:R4:W5:Y:S02]  /*1d90*/  LDG.E.LTC128B.U16 R14, desc[UR12][R4.64+0x12] ;  /* 0x0000120c040e7981 */ /* 0x000964000c1e1520 */
.L_x_36:
[----:B------:R-:W-:Y:S05]  /*1da0*/  BSYNC B0 ;  /* 0x0000000000007941 */ /* 0x000fea0003800000 */
.L_x_35:
[----:B0----5:R-:W-:Y:S01]  /*1db0*/  HADD2.F32 R11, -RZ, R14.H0_H0 ;  /* 0x2000000eff0b7230 */ /* 0x021fe20000004100 */
[----:B------:R-:W-:Y:S01]  /*1dc0*/  ISETP.GT.AND P0, PT, R10, 0x8, P0 ;  /* 0x000000080a00780c */ /* 0x000fe20000704270 */
[----:B------:R-:W-:Y:S03]  /*1dd0*/  BSSY B0, `(.L_x_37) ;  /* 0x0000007000007945 */ /* 0x000fe60003800000 */
[----:B------:R-:W-:-:S04]  /*1de0*/  FMUL R12, R11, R2 ;  /* 0x000000020b0c7220 */ /* 0x000fc80000400000 */
[----:B------:R-:W-:-:S05]  /*1df0*/  FFMA R12, R29, R0, R12 ;  /* 0x000000001d0c7223 */ /* 0x000fca000000000c */
[----:B------:R-:W-:-:S05]  /*1e00*/  F2FP.F16.F32.PACK_AB R12, RZ, R12 ;  /* 0x0000000cff0c723e */ /* 0x000fca00000000ff */
[----:B------:R0:W-:Y:S01]  /*1e10*/  @P3 STG.E.U16 desc[UR12][R6.64+0x12], R12 ;  /* 0x0000120c06003986 */ /* 0x0001e2000c10150c */
[----:B------:R-:W-:Y:S05]  /*1e20*/  @!P0 BRA `(.L_x_38) ;  /* 0x0000000000048947 */ /* 0x000fea0003800000 */
[----:B------:R0:W5:Y:S02]  /*1e30*/  LDG.E.LTC128B.U16 R14, desc[UR12][R8.64+0x10] ;  /* 0x0000100c080e7981 */ /* 0x000164000c1e1520 */
.L_x_38:
[----:B------:R-:W-:Y:S05]  /*1e40*/  BSYNC B0 ;  /* 0x0000000000007941 */ /* 0x000fea0003800000 */
.L_x_37:
[----:B-----5:R-:W-:Y:S01]  /*1e50*/  HADD2.F32 R11, -RZ, R14.H0_H0 ;  /* 0x2000000eff0b7230 */ /* 0x020fe20000004100 */
[----:B------:R-:W-:Y:S01]  /*1e60*/  ISETP.GT.AND P1, PT, R10, 0x8, P1 ;  /* 0x000000080a00780c */ /* 0x000fe20000f24270 */
[----:B0-----:R-:W-:Y:S01]  /*1e70*/  @P0 IMAD.MOV.U32 R12, RZ, RZ, R16 ;  /* 0x000000ffff0c0224 */ /* 0x001fe200078e0010 */
[----:B------:R-:W-:Y:S01]  /*1e80*/  BSSY B0, `(.L_x_39) ;  /* 0x0000008000007945 */ /* 0x000fe20003800000 */
[----:B------:R-:W-:Y:S02]  /*1e90*/  @P0 IMAD.MOV.U32 R13, RZ, RZ, R17 ;  /* 0x000000ffff0d0224 */ /* 0x000fe400078e0011 */
[----:B------:R-:W-:-:S04]  /*1ea0*/  FMUL R11, R11, R2 ;  /* 0x000000020b0b7220 */ /* 0x000fc80000400000 */
[----:B------:R-:W-:-:S05]  /*1eb0*/  FFMA R11, R30, R0, R11 ;  /* 0x000000001e0b7223 */ /* 0x000fca000000000b */
[----:B------:R-:W-:-:S05]  /*1ec0*/  F2FP.F16.F32.PACK_AB R11, RZ, R11 ;  /* 0x0000000bff0b723e */ /* 0x000fca00000000ff */
[----:B------:R0:W-:Y:S01]  /*1ed0*/  @P0 STG.E.U16 desc[UR12][R12.64+0x10], R11 ;  /* 0x0000100b0c000986 */ /* 0x0001e2000c10150c */
[----:B------:R-:W-:Y:S05]  /*1ee0*/  @!P1 BRA `(.L_x_40) ;  /* 0x0000000000049947 */ /* 0x000fea0003800000 */
[----:B------:R0:W5:Y:S02]  /*1ef0*/  LDG.E.LTC128B.U16 R14, desc[UR12][R8.64+0x12] ;  /* 0x0000120c080e7981 */ /* 0x000164000c1e1520 */
.L_x_40:
[----:B------:R-:W-:Y:S05]  /*1f00*/  BSYNC B0 ;  /* 0x0000000000007941 */ /* 0x000fea0003800000 */
.L_x_39:
[----:B0----5:R-:W-:Y:S01]  /*1f10*/  HADD2.F32 R11, -RZ, R14.H0_H0 ;  /* 0x2000000eff0b7230 */ /* 0x021fe20000004100 */
[----:B------:R-:W-:Y:S01]  /*1f20*/  ISETP.GT.AND P0, PT, R3, 0x10, PT ;  /* 0x000000100300780c */ /* 0x000fe20003f04270 */
[----:B------:R-:W-:Y:S01]  /*1f30*/  @P1 IMAD.MOV.U32 R13, RZ, RZ, R17 ;  /* 0x000000ffff0d1224 */ /* 0x000fe200078e0011 */
        /* <DEDUP_REMOVED lines=10> */
.L_x_42:
[----:B------:R-:W-:Y:S05]  /*1fe0*/  BSYNC B0 ;  /* 0x0000000000007941 */ /* 0x000fea0003800000 */
.L_x_41:
        /* <DEDUP_REMOVED lines=10> */
.L_x_44:
[----:B------:R-:W-:Y:S05]  /*2090*/  BSYNC B0 ;  /* 0x0000000000007941 */ /* 0x000fea0003800000 */
.L_x_43:
        /* <DEDUP_REMOVED lines=9> */
.L_x_46:
[----:B------:R-:W-:Y:S05]  /*2130*/  BSYNC B0 ;  /* 0x0000000000007941 */ /* 0x000fea0003800000 */
.L_x_45:
        /* <DEDUP_REMOVED lines=11> */
.L_x_48:
[----:B------:R-:W-:Y:S05]  /*21f0*/  BSYNC B0 ;  /* 0x0000000000007941 */ /* 0x000fea0003800000 */
.L_x_47:
        /* <DEDUP_REMOVED lines=13> */
.L_x_50:
[----:B------:R-:W-:Y:S05]  /*22d0*/  BSYNC B0 ;  /* 0x0000000000007941 */ /* 0x000fea0003800000 */
.L_x_49:
        /* <DEDUP_REMOVED lines=10> */
.L_x_52:
[----:B------:R-:W-:Y:S05]  /*2380*/  BSYNC B0 ;  /* 0x0000000000007941 */ /* 0x000fea0003800000 */
.L_x_51:
        /* <DEDUP_REMOVED lines=9> */
.L_x_54:
[----:B------:R-:W-:Y:S05]  /*2420*/  BSYNC B0 ;  /* 0x0000000000007941 */ /* 0x000fea0003800000 */
.L_x_53:
        /* <DEDUP_REMOVED lines=11> */
.L_x_56:
[----:B------:R-:W-:Y:S05]  /*24e0*/  BSYNC B0 ;  /* 0x0000000000007941 */ /* 0x000fea0003800000 */
.L_x_55:
        /* <DEDUP_REMOVED lines=13> */
.L_x_58:
[----:B------:R-:W-:Y:S05]  /*25c0*/  BSYNC B0 ;  /* 0x0000000000007941 */ /* 0x000fea0003800000 */
.L_x_57:
        /* <DEDUP_REMOVED lines=10> */
.L_x_60:
[----:B------:R-:W-:Y:S05]  /*2670*/  BSYNC B0 ;  /* 0x0000000000007941 */ /* 0x000fea0003800000 */
.L_x_59:
        /* <DEDUP_REMOVED lines=9> */
.L_x_62:
[----:B------:R-:W-:Y:S05]  /*2710*/  BSYNC B0 ;  /* 0x0000000000007941 */ /* 0x000fea0003800000 */
.L_x_61:
        /* <DEDUP_REMOVED lines=11> */
.L_x_64:
[----:B------:R-:W-:Y:S05]  /*27d0*/  BSYNC B0 ;  /* 0x0000000000007941 */ /* 0x000fea0003800000 */
.L_x_63:
        /* <DEDUP_REMOVED lines=13> */
.L_x_66:
[----:B------:R-:W-:Y:S05]  /*28b0*/  BSYNC B0 ;  /* 0x0000000000007941 */ /* 0x000fea0003800000 */
.L_x_65:
        /* <DEDUP_REMOVED lines=10> */
.L_x_68:
[----:B------:R-:W-:Y:S05]  /*2960*/  BSYNC B0 ;  /* 0x0000000000007941 */ /* 0x000fea0003800000 */
.L_x_67:
        /* <DEDUP_REMOVED lines=9> */
.L_x_70:
[----:B------:R-:W-:Y:S05]  /*2a00*/  BSYNC B0 ;  /* 0x0000000000007941 */ /* 0x000fea0003800000 */
.L_x_69:
        /* <DEDUP_REMOVED lines=11> */
.L_x_72:
[----:B------:R-:W-:Y:S05]  /*2ac0*/  BSYNC B0 ;  /* 0x0000000000007941 */ /* 0x000fea0003800000 */
.L_x_71:
        /* <DEDUP_REMOVED lines=13> */
.L_x_74:
[----:B------:R-:W-:Y:S05]  /*2ba0*/  BSYNC B0 ;  /* 0x0000000000007941 */ /* 0x000fea0003800000 */
.L_x_73:
        /* <DEDUP_REMOVED lines=10> */
.L_x_76:
[----:B------:R-:W-:Y:S05]  /*2c50*/  BSYNC B0 ;  /* 0x0000000000007941 */ /* 0x000fea0003800000 */
.L_x_75:
        /* <DEDUP_REMOVED lines=9> */
.L_x_78:
[----:B------:R-:W-:Y:S05]  /*2cf0*/  BSYNC B0 ;  /* 0x0000000000007941 */ /* 0x000fea0003800000 */
.L_x_77:
        /* <DEDUP_REMOVED lines=11> */
.L_x_80:
[----:B------:R-:W-:Y:S05]  /*2db0*/  BSYNC B0 ;  /* 0x0000000000007941 */ /* 0x000fea0003800000 */
.L_x_79:
        /* <DEDUP_REMOVED lines=13> */
.L_x_82:
[----:B------:R-:W-:Y:S05]  /*2e90*/  BSYNC B0 ;  /* 0x0000000000007941 */ /* 0x000fea0003800000 */
.L_x_81:
        /* <DEDUP_REMOVED lines=10> */
.L_x_84:
[----:B------:R-:W-:Y:S05]  /*2f40*/  BSYNC B0 ;  /* 0x0000000000007941 */ /* 0x000fea0003800000 */
.L_x_83:
        /* <DEDUP_REMOVED lines=9> */
.L_x_86:
[----:B------:R-:W-:Y:S05]  /*2fe0*/  BSYNC B0 ;  /* 0x0000000000007941 */ /* 0x000fea0003800000 */
.L_x_85:
        /* <DEDUP_REMOVED lines=11> */
.L_x_88:
[----:B------:R-:W-:Y:S05]  /*30a0*/  BSYNC B0 ;  /* 0x0000000000007941 */ /* 0x000fea0003800000 */
.L_x_87:
        /* <DEDUP_REMOVED lines=13> */
.L_x_90:
[----:B------:R-:W-:Y:S05]  /*3180*/  BSYNC B0 ;  /* 0x0000000000007941 */ /* 0x000fea0003800000 */
.L_x_89:
        /* <DEDUP_REMOVED lines=10> */
.L_x_92:
[----:B------:R-:W-:Y:S05]  /*3230*/  BSYNC B0 ;  /* 0x0000000000007941 */ /* 0x000fea0003800000 */
.L_x_91:
        /* <DEDUP_REMOVED lines=9> */
.L_x_94:
[----:B------:R-:W-:Y:S05]  /*32d0*/  BSYNC B0 ;  /* 0x0000000000007941 */ /* 0x000fea0003800000 */
.L_x_93:
        /* <DEDUP_REMOVED lines=11> */
.L_x_96:
[----:B------:R-:W-:Y:S05]  /*3390*/  BSYNC B0 ;  /* 0x0000000000007941 */ /* 0x000fea0003800000 */
.L_x_95:
        /* <DEDUP_REMOVED lines=13> */
.L_x_98:
[----:B------:R-:W-:Y:S05]  /*3470*/  BSYNC B0 ;  /* 0x0000000000007941 */ /* 0x000fea0003800000 */
.L_x_97:
        /* <DEDUP_REMOVED lines=10> */
.L_x_100:
[----:B------:R-:W-:Y:S05]  /*3520*/  BSYNC B0 ;  /* 0x0000000000007941 */ /* 0x000fea0003800000 */
.L_x_99:
        /* <DEDUP_REMOVED lines=9> */
.L_x_102:
[----:B------:R-:W-:Y:S05]  /*35c0*/  BSYNC B0 ;  /* 0x0000000000007941 */ /* 0x000fea0003800000 */
.L_x_101:
        /* <DEDUP_REMOVED lines=11> */
.L_x_104:
[----:B------:R-:W-:Y:S05]  /*3680*/  BSYNC B0 ;  /* 0x0000000000007941 */ /* 0x000fea0003800000 */
.L_x_103:
        /* <DEDUP_REMOVED lines=13> */
.L_x_106:
[----:B------:R-:W-:Y:S05]  /*3760*/  BSYNC B0 ;  /* 0x0000000000007941 */ /* 0x000fea0003800000 */
.L_x_105:
        /* <DEDUP_REMOVED lines=10> */
.L_x_108:
[----:B------:R-:W-:Y:S05]  /*3810*/  BSYNC B0 ;  /* 0x0000000000007941 */ /* 0x000fea0003800000 */
.L_x_107:
        /* <DEDUP_REMOVED lines=9> */
.L_x_110:
[----:B------:R-:W-:Y:S05]  /*38b0*/  BSYNC B0 ;  /* 0x0000000000007941 */ /* 0x000fea0003800000 */
.L_x_109:
        /* <DEDUP_REMOVED lines=11> */
.L_x_112:
[----:B------:R-:W-:Y:S05]  /*3970*/  BSYNC B0 ;  /* 0x0000000000007941 */ /* 0x000fea0003800000 */
.L_x_111:
        /* <DEDUP_REMOVED lines=13> */
.L_x_114:
[----:B------:R-:W-:Y:S05]  /*3a50*/  BSYNC B0 ;  /* 0x0000000000007941 */ /* 0x000fea0003800000 */
.L_x_113:
        /* <DEDUP_REMOVED lines=10> */
.L_x_116:
[----:B------:R-:W-:Y:S05]  /*3b00*/  BSYNC B0 ;  /* 0x0000000000007941 */ /* 0x000fea0003800000 */
.L_x_115:
        /* <DEDUP_REMOVED lines=9> */
.L_x_118:
[----:B------:R-:W-:Y:S05]  /*3ba0*/  BSYNC B0 ;  /* 0x0000000000007941 */ /* 0x000fea0003800000 */
.L_x_117:
        /* <DEDUP_REMOVED lines=11> */
.L_x_120:
[----:B------:R-:W-:Y:S05]  /*3c60*/  BSYNC B0 ;  /* 0x0000000000007941 */ /* 0x000fea0003800000 */
.L_x_119:
        /* <DEDUP_REMOVED lines=13> */
.L_x_122:
[----:B------:R-:W-:Y:S05]  /*3d40*/  BSYNC B0 ;  /* 0x0000000000007941 */ /* 0x000fea0003800000 */
.L_x_121:
        /* <DEDUP_REMOVED lines=10> */
.L_x_124:
[----:B------:R-:W-:Y:S05]  /*3df0*/  BSYNC B0 ;  /* 0x0000000000007941 */ /* 0x000fea0003800000 */
.L_x_123:
        /* <DEDUP_REMOVED lines=9> */
.L_x_126:
[----:B------:R-:W-:Y:S05]  /*3e90*/  BSYNC B0 ;  /* 0x0000000000007941 */ /* 0x000fea0003800000 */
.L_x_125:
        /* <DEDUP_REMOVED lines=11> */
.L_x_128:
[----:B------:R-:W-:Y:S05]  /*3f50*/  BSYNC B0 ;  /* 0x0000000000007941 */ /* 0x000fea0003800000 */
.L_x_127:
        /* <DEDUP_REMOVED lines=13> */
.L_x_130:
[----:B------:R-:W-:Y:S05]  /*4030*/  BSYNC B0 ;  /* 0x0000000000007941 */ /* 0x000fea0003800000 */
.L_x_129:
        /* <DEDUP_REMOVED lines=10> */
.L_x_132:
[----:B------:R-:W-:Y:S05]  /*40e0*/  BSYNC B0 ;  /* 0x0000000000007941 */ /* 0x000fea0003800000 */
.L_x_131:
        /* <DEDUP_REMOVED lines=9> */
.L_x_134:
[----:B------:R-:W-:Y:S05]  /*4180*/  BSYNC B0 ;  /* 0x0000000000007941 */ /* 0x000fea0003800000 */
.L_x_133:
        /* <DEDUP_REMOVED lines=11> */
.L_x_136:
[----:B------:R-:W-:Y:S05]  /*4240*/  BSYNC B0 ;  /* 0x0000000000007941 */ /* 0x000fea0003800000 */
.L_x_135:
        /* <DEDUP_REMOVED lines=13> */
.L_x_138:
[----:B------:R-:W-:Y:S05]  /*4320*/  BSYNC B0 ;  /* 0x0000000000007941 */ /* 0x000fea0003800000 */
.L_x_137:
        /* <DEDUP_REMOVED lines=10> */
.L_x_140:
[----:B------:R-:W-:Y:S05]  /*43d0*/  BSYNC B0 ;  /* 0x0000000000007941 */ /* 0x000fea0003800000 */
.L_x_139:
        /* <DEDUP_REMOVED lines=9> */
.L_x_142:
[----:B------:R-:W-:Y:S05]  /*4470*/  BSYNC B0 ;  /* 0x0000000000007941 */ /* 0x000fea0003800000 */
.L_x_141:
        /* <DEDUP_REMOVED lines=11> */
.L_x_144:
[----:B------:R-:W-:Y:S05]  /*4530*/  BSYNC B0 ;  /* 0x0000000000007941 */ /* 0x000fea0003800000 */
.L_x_143:
        /* <DEDUP_REMOVED lines=13> */
.L_x_146:
[----:B------:R-:W-:Y:S05]  /*4610*/  BSYNC B0 ;  /* 0x0000000000007941 */ /* 0x000fea0003800000 */
.L_x_145:
        /* <DEDUP_REMOVED lines=10> */
.L_x_148:
[----:B------:R-:W-:Y:S05]  /*46c0*/  BSYNC B0 ;  /* 0x0000000000007941 */ /* 0x000fea0003800000 */
.L_x_147:
[----:B-----5:R-:W-:Y:S01]  /*46d0*/  HADD2.F32 R3, -RZ, R14.H0_H0 ;  /* 0x2000000eff037230 */ /* 0x020fe20000004100 */
[----:B------:R-:W-:Y:S01]  /*46e0*/  ISETP.GT.AND P0, PT, R10, 0x8, P0 ;  /* 0x000000080a00780c */ /* 0x000fe20000704270 */
[----:B------:R-:W-:Y:S03]  /*46f0*/  BSSY B0, `(.L_x_149) ;  /* 0x0000007000007945 */ /* 0x000fe60003800000 */
[----:B01-34-:R-:W-:-:S04]  /*4700*/  FMUL R4, R3, R2 ;  /* 0x0000000203047220 */ /* 0x01bfc80000400000 */
[----:B------:R-:W-:-:S05]  /*4710*/  FFMA R4, R85, R0, R4 ;  /* 0x0000000055047223 */ /* 0x000fca0000000004 */
[----:B------:R-:W-:-:S05]  /*4720*/  F2FP.F16.F32.PACK_AB R4, RZ, R4 ;  /* 0x00000004ff04723e */ /* 0x000fca00000000ff */
[----:B------:R0:W-:Y:S01]  /*4730*/  @P3 STG.E.U16 desc[UR12][R6.64+0xf2], R4 ;  /* 0x0000f20406003986 */ /* 0x0001e2000c10150c */
[----:B------:R-:W-:Y:S05]  /*4740*/  @!P0 BRA `(.L_x_150) ;  /* 0x0000000000048947 */ /* 0x000fea0003800000 */
[----:B------:R1:W5:Y:S02]  /*4750*/  LDG.E.LTC128B.U16 R14, desc[UR12][R8.64+0xf0] ;  /* 0x0000f00c080e7981 */ /* 0x000364000c1e1520 */
.L_x_150:
[----:B------:R-:W-:Y:S05]  /*4760*/  BSYNC B0 ;  /* 0x0000000000007941 */ /* 0x000fea0003800000 */
.L_x_149:
        /* <DEDUP_REMOVED lines=11> */
.L_x_152:
[----:B------:R-:W-:Y:S05]  /*4820*/  BSYNC B0 ;  /* 0x0000000000007941 */ /* 0x000fea0003800000 */
.L_x_151:
[----:B0----5:R-:W-:-:S05]  /*4830*/  HADD2.F32 R3, -RZ, R14.H0_H0 ;  /* 0x2000000eff037230 */ /* 0x021fca0000004100 */
[----:B------:R-:W-:-:S04]  /*4840*/  FMUL R2, R3, R2 ;  /* 0x0000000203027220 */ /* 0x000fc80000400000 */
[----:B------:R-:W-:Y:S01]  /*4850*/  FFMA R2, R87, R0, R2 ;  /* 0x0000000057027223 */ /* 0x000fe20000000002 */
[----:B------:R-:W-:Y:S06]  /*4860*/  @!P1 EXIT ;  /* 0x000000000000994d */ /* 0x000fec0003800000 */
[----:B------:R-:W-:-:S05]  /*4870*/  F2FP.F16.F32.PACK_AB R2, RZ, R2 ;  /* 0x00000002ff02723e */ /* 0x000fca00000000ff */
[----:B------:R-:W-:Y:S01]  /*4880*/  STG.E.U16 desc[UR12][R16.64+0xf2], R2 ;  /* 0x0000f20210007986 */ /* 0x000fe2000c10150c */
[----:B------:R-:W-:Y:S05]  /*4890*/  EXIT ;  /* 0x000000000000794d */ /* 0x000fea0003800000 */
.L_x_28:
[----:B------:R-:W-:Y:S01]  /*48a0*/  ISETP.GT.AND P3, PT, R3, 0x1, PT ;  /* 0x000000010300780c */ /* 0x000fe20003f64270 */
[----:B------:R-:W-:Y:S01]  /*48b0*/  ULDC.64 UR4, c[0x0][0x5c8] ;  /* 0x0001720000047ab9 */ /* 0x000fe20000000a00 */
[-C--:B--2---:R-:W-:Y:S01]  /*48c0*/  FMUL R24, R24, R0.reuse ;  /* 0x0000000018187220 */ /* 0x084fe20000400000 */
[-C--:B------:R-:W-:Y:S01]  /*48d0*/  FMUL R25, R25, R0.reuse ;  /* 0x0000000019197220 */ /* 0x080fe20000400000 */
[----:B------:R-:W-:Y:S01]  /*48e0*/  ISETP.GT.AND P4, PT, R10, RZ, P3 ;  /* 0x000000ff0a00720c */ /* 0x000fe20001f84270 */
[-C--:B------:R-:W-:Y:S01]  /*48f0*/  FMUL R26, R26, R0.reuse ;  /* 0x000000001a1a7220 */ /* 0x080fe20000400000 */
[----:B------:R-:W-:Y:S01]  /*4900*/  LEA R4, P1, R12, UR4, 0x1 ;  /* 0x000000040c047c11 */ /* 0x000fe2000f8208ff */
[----:B------:R-:W-:Y:S01]  /*4910*/  FMUL R27, R27, R0 ;  /* 0x000000001b1b7220 */ /* 0x000fe20000400000 */
[----:B------:R-:W-:Y:S01]  /*4920*/  F2FP.F16.F32.PACK_AB R24, RZ, R24 ;  /* 0x00000018ff18723e */ /* 0x000fe200000000ff */
[-C--:B------:R-:W-:Y:S01]  /*4930*/  FMUL R28, R28, R0.reuse ;  /* 0x000000001c1c7220 */ /* 0x080fe20000400000 */
[----:B------:R-:W-:Y:S01]  /*4940*/  LEA.HI.X R5, R12, UR5, R7, 0x1, P1 ;  /* 0x000000050c057c11 */ /* 0x000fe200088f0c07 */
[-C--:B------:R-:W-:Y:S01]  /*4950*/  FMUL R29, R29, R0.reuse ;  /* 0x000000001d1d7220 */ /* 0x080fe20000400000 */
[----:B------:R-:W-:Y:S01]  /*4960*/  F2FP.F16.F32.PACK_AB R25, RZ, R25 ;  /* 0x00000019ff19723e */ /* 0x000fe200000000ff */
[-C--:B------:R-:W-:Y:S01]  /*4970*/  FMUL R30, R30, R0.reuse ;  /* 0x000000001e1e7220 */ /* 0x080fe20000400000 */
[----:B------:R-:W-:Y:S01]  /*4980*/  ISETP.GT.AND P3, PT, R10, 0x8, P3 ;  /* 0x000000080a00780c */ /* 0x000fe20001f64270 */
[----:B------:R-:W-:Y:S01]  /*4990*/  @P2 STG.E.U16 desc[UR12][R4.64], R24 ;  /* 0x0000001804002986 */ /* 0x000fe2000c10150c */
[----:B------:R-:W-:Y:S01]  /*49a0*/  SHF.L.U64.HI R11, R16, 0x1, R11 ;  /* 0x00000001100b7819 */ /* 0x000fe2000001020b */
[----:B------:R-:W-:Y:S01]  /*49b0*/  FMUL R31, R31, R0 ;  /* 0x000000001f1f7220 */ /* 0x000fe20000400000 */
[----:B------:R-:W-:Y:S01]  /*49c0*/  ISETP.GT.AND P2, PT, R10, 0x8, P0 ;  /* 0x000000080a00780c */ /* 0x000fe20000744270 */
[----:B------:R-:W-:Y:S01]  /*49d0*/  @P4 STG.E.U16 desc[UR12][R4.64+0x2], R25 ;  /* 0x0000021904004986 */ /* 0x000fe2000c10150c */
[----:B------:R-:W-:Y:S01]  /*49e0*/  LEA R16, P4, R16, R4, 0x1 ;  /* 0x0000000410107211 */ /* 0x000fe200078808ff */
[-C--:B------:R-:W-:Y:S01]  /*49f0*/  FMUL R32, R32, R0.reuse ;  /* 0x0000000020207220 */ /* 0x080fe20000400000 */
[----:B------:R-:W-:Y:S01]  /*4a00*/  ISETP.GT.AND P1, PT, R3, 0x8, PT ;  /* 0x000000080300780c */ /* 0x000fe20003f24270 */
[-C--:B------:R-:W-:Y:S01]  /*4a10*/  FMUL R33, R33, R0.reuse ;  /* 0x0000000021217220 */ /* 0x080fe20000400000 */
[----:B------:R-:W-:Y:S01]  /*4a20*/  ISETP.GT.AND P0, PT, R3, 0x9, PT ;  /* 0x000000090300780c */ /* 0x000fe20003f04270 */
[----:B------:R-:W-:Y:S01]  /*4a30*/  IMAD.X R17, R11, 0x1, R5, P4 ;  /* 0x000000010b117824 */ /* 0x000fe200020e0605 */
[C---:B------:R-:W-:Y:S01]  /*4a40*/  ISETP.GT.AND P5, PT, R10.reuse, RZ, P1 ;  /* 0x000000ff0a00720c */ /* 0x040fe20000fa4270 */
[--C-:B------:R-:W-:Y:S01]  /*4a50*/  @P3 IMAD.MOV.U32 R6, RZ, RZ, R16.reuse ;  /* 0x000000ffff063224 */ /* 0x100fe200078e0010 */
[C---:B------:R-:W-:Y:S01]  /*4a60*/  ISETP.GT.AND P4, PT, R10.reuse, RZ, P0 ;  /* 0x000000ff0a00720c */ /* 0x040fe20000784270 */
[--C-:B------:R-:W-:Y:S01]  /*4a70*/  @P3 IMAD.MOV.U32 R7, RZ, RZ, R17.reuse ;  /* 0x000000ffff073224 */ /* 0x100fe200078e0011 */
[----:B------:R-:W-:Y:S01]  /*4a80*/  ISETP.GT.AND P1, PT, R10, 0x8, P1 ;  /* 0x000000080a00780c */ /* 0x000fe20000f24270 */
[----:B------:R-:W-:Y:S01]  /*4a90*/  FMUL R34, R34, R0 ;  /* 0x0000000022227220 */ /* 0x000fe20000400000 */
[----:B------:R-:W-:Y:S01]  /*4aa0*/  F2FP.F16.F32.PACK_AB R26, RZ, R26 ;  /* 0x0000001aff1a723e */ /* 0x000fe200000000ff */
[-C--:B------:R-:W-:Y:S01]  /*4ab0*/  FMUL R35, R35, R0.reuse ;  /* 0x0000000023237220 */ /* 0x080fe20000400000 */
[----:B------:R-:W-:Y:S01]  /*4ac0*/  F2FP.F16.F32.PACK_AB R27, RZ, R27 ;  /* 0x0000001bff1b723e */ /* 0x000fe200000000ff */
[----:B------:R-:W-:Y:S01]  /*4ad0*/  FMUL R36, R36, R0 ;  /* 0x0000000024247220 */ /* 0x000fe20000400000 */
[----:B------:R-:W-:Y:S01]  /*4ae0*/  F2FP.F16.F32.PACK_AB R28, RZ, R28 ;  /* 0x0000001cff1c723e */ /* 0x000fe200000000ff */
[----:B------:R-:W-:Y:S01]  /*4af0*/  @P2 STG.E.U16 desc[UR12][R16.64], R26 ;  /* 0x0000001a10002986 */ /* 0x000fe2000c10150c */
[----:B------:R-:W-:Y:S01]  /*4b00*/  F2FP.F16.F32.PACK_AB R29, RZ, R29 ;  /* 0x0000001dff1d723e */ /* 0x000fe200000000ff */
[-C--:B------:R-:W-:Y:S01]  /*4b10*/  FMUL R37, R37, R0.reuse ;  /* 0x0000000025257220 */ /* 0x080fe20000400000 */
[----:B------:R-:W-:Y:S01]  /*4b20*/  ISETP.GT.AND P2, PT, R10, 0x8, P0 ;  /* 0x000000080a00780c */ /* 0x000fe20000744270 */
[----:B------:R0:W-:Y:S01]  /*4b30*/  @P3 STG.E.U16 desc[UR12][R6.64+0x2], R27 ;  /* 0x0000021b06003986 */ /* 0x0001e2000c10150c */
[C---:B------:R-:W-:Y:S01]  /*4b40*/  ISETP.GT.AND P3, PT, R3.reuse, 0x10, PT ;  /* 0x000000100300780c */ /* 0x040fe20003f64270 */
[----:B------:R-:W-:Y:S01]  /*4b50*/  FMUL R38, R38, R0 ;  /* 0x0000000026267220 */ /* 0x000fe20000400000 */
[----:B------:R-:W-:Y:S01]  /*4b60*/  F2FP.F16.F32.PACK_AB R30, RZ, R30 ;  /* 0x0000001eff1e723e */ /* 0x000fe200000000ff */
[----:B------:R-:W-:Y:S01]  /*4b70*/  @P5 STG.E.U16 desc[UR12][R4.64+0x10], R28 ;  /* 0x0000101c04005986 */ /* 0x000fe2000c10150c */
[----:B------:R-:W-:Y:S01]  /*4b80*/  ISETP.GT.AND P0, PT, R3, 0x11, PT ;  /* 0x000000110300780c */ /* 0x000fe20003f04270 */
[-C--:B------:R-:W-:Y:S01]  /*4b90*/  FMUL R39, R39, R0.reuse ;  /* 0x0000000027277220 */ /* 0x080fe20000400000 */
[----:B------:R-:W-:Y:S01]  /*4ba0*/  F2FP.F16.F32.PACK_AB R31, RZ, R31 ;  /* 0x0000001fff1f723e */ /* 0x000fe200000000ff */
[----:B------:R-:W-:Y:S01]  /*4bb0*/  @P4 STG.E.U16 desc[UR12][R4.64+0x12], R29 ;  /* 0x0000121d04004986 */ /* 0x000fe2000c10150c */
[----:B------:R-:W-:Y:S01]  /*4bc0*/  ISETP.GT.AND P4, PT, R10, RZ, P3 ;  /* 0x000000ff0a00720c */ /* 0x000fe20001f84270 */
[----:B------:R-:W-:Y:S01]  /*4bd0*/  FMUL R40, R40, R0 ;  /* 0x0000000028287220 */ /* 0x000fe20000400000 */
[C---:B------:R-:W-:Y:S01]  /*4be0*/  ISETP.GT.AND P3, PT, R10.reuse, 0x8, P3 ;  /* 0x000000080a00780c */ /* 0x040fe20001f64270 */
[--C-:B0-----:R-:W-:Y:S01]  /*4bf0*/  @P1 IMAD.MOV.U32 R6, RZ, RZ, R16.reuse ;  /* 0x000000ffff061224 */ /* 0x101fe200078e0010 */
[----:B------:R-:W-:Y:S01]  /*4c00*/  ISETP.GT.AND P5, PT, R10, RZ, P0 ;  /* 0x000000ff0a00720c */ /* 0x000fe200007a4270 */
[--C-:B------:R-:W-:Y:S01]  /*4c10*/  @P1 IMAD.MOV.U32 R7, RZ, RZ, R17.reuse ;  /* 0x000000ffff071224 */ /* 0x100fe200078e0011 */
[----:B------:R-:W-:Y:S01]  /*4c20*/  F2FP.F16.F32.PACK_AB R32, RZ, R32 ;  /* 0x00000020ff20723e */ /* 0x000fe200000000ff */
[-C--:B------:R-:W-:Y:S01]  /*4c30*/  FMUL R41, R41, R0.reuse ;  /* 0x0000000029297220 */ /* 0x080fe20000400000 */
[----:B------:R-:W-:Y:S01]  /*4c40*/  F2FP.F16.F32.PACK_AB R33, RZ, R33 ;  /* 0x00000021ff21723e */ /* 0x000fe200000000ff */
[-C--:B------:R-:W-:Y:S01]  /*4c50*/  FMUL R42, R42, R0.reuse ;  /* 0x000000002a2a7220 */ /* 0x080fe20000400000 */
[----:B------:R0:W-:Y:S01]  /*4c60*/  @P1 STG.E.U16 desc[UR12][R6.64+0x10], R30 ;  /* 0x0000101e06001986 */ /* 0x0001e2000c10150c */
[----:B------:R-:W-:Y:S01]  /*4c70*/  ISETP.GT.AND P1, PT, R10, 0x8, P0 ;  /* 0x000000080a00780c */ /* 0x000fe20000724270 */
[----:B------:R-:W-:Y:S01]  /*4c80*/  FMUL R43, R43, R0 ;  /* 0x000000002b2b7220 */ /* 0x000fe20000400000 */
[----:B------:R-:W-:Y:S01]  /*4c90*/  F2FP.F16.F32.PACK_AB R34, RZ, R34 ;  /* 0x00000022ff22723e */ /* 0x000fe200000000ff */
[-C--:B------:R-:W-:Y:S01]  /*4ca0*/  FMUL R44, R44, R0.reuse ;  /* 0x000000002c2c7220 */ /* 0x080fe20000400000 */
[----:B------:R-:W-:Y:S01]  /*4cb0*/  F2FP.F16.F32.PACK_AB R35, RZ, R35 ;  /* 0x00000023ff23723e */ /* 0x000fe200000000ff */
[-C--:B------:R-:W-:Y:S01]  /*4cc0*/  FMUL R45, R45, R0.reuse ;  /* 0x000000002d2d7220 */ /* 0x080fe20000400000 */
[----:B------:R-:W-:Y:S01]  /*4cd0*/  ISETP.GT.AND P0, PT, R3, 0x19, PT ;  /* 0x000000190300780c */ /* 0x000fe20003f04270 */
[----:B------:R-:W-:Y:S01]  /*4ce0*/  FMUL R46, R46, R0 ;  /* 0x000000002e2e7220 */ /* 0x000fe20000400000 */
[----:B------:R-:W-:Y:S01]  /*4cf0*/  F2FP.F16.F32.PACK_AB R36, RZ, R36 ;  /* 0x00000024ff24723e */ /* 0x000fe200000000ff */
[----:B------:R-:W-:Y:S01]  /*4d00*/  FMUL R47, R47, R0 ;  /* 0x000000002f2f7220 */ /* 0x000fe20000400000 */
[----:B------:R-:W-:Y:S01]  /*4d10*/  F2FP.F16.F32.PACK_AB R37, RZ, R37 ;  /* 0x00000025ff25723e */ /* 0x000fe200000000ff */
[--C-:B0-----:R-:W-:Y:S01]  /*4d20*/  @P2 IMAD.MOV.U32 R6, RZ, RZ, R16.reuse ;  /* 0x000000ffff062224 */ /* 0x101fe200078e0010 */
[----:B------:R-:W-:Y:S01]  /*4d30*/  F2FP.F16.F32.PACK_AB R38, RZ, R38 ;  /* 0x00000026ff26723e */ /* 0x000fe200000000ff */
[--C-:B------:R-:W-:Y:S01]  /*4d40*/  @P2 IMAD.MOV.U32 R7, RZ, RZ, R17.reuse ;  /* 0x000000ffff072224 */ /* 0x100fe200078e0011 */
[----:B------:R-:W-:Y:S01]  /*4d50*/  F2FP.F16.F32.PACK_AB R39, RZ, R39 ;  /* 0x00000027ff27723e */ /* 0x000fe200000000ff */
[----:B------:R-:W-:Y:S01]  /*4d60*/  FMUL R48, R48, R0 ;  /* 0x0000000030307220 */ /* 0x000fe20000400000 */
[----:B------:R-:W-:Y:S01]  /*4d70*/  F2FP.F16.F32.PACK_AB R40, RZ, R40 ;  /* 0x00000028ff28723e */ /* 0x000fe200000000ff */
[-C--:B------:R-:W-:Y:S01]  /*4d80*/  FMUL R49, R49, R0.reuse ;  /* 0x0000000031317220 */ /* 0x080fe20000400000 */
[----:B------:R0:W-:Y:S01]  /*4d90*/  @P2 STG.E.U16 desc[UR12][R6.64+0x12], R31 ;  /* 0x0000121f06002986 */ /* 0x0001e2000c10150c */
[----:B------:R-:W-:Y:S01]  /*4da0*/  ISETP.GT.AND P2, PT, R3, 0x18, PT ;  /* 0x000000180300780c */ /* 0x000fe20003f44270 */
[-C--:B------:R-:W-:Y:S01]  /*4db0*/  FMUL R50, R50, R0.reuse ;  /* 0x0000000032327220 */ /* 0x080fe20000400000 */
[----:B------:R-:W-:Y:S01]  /*4dc0*/  F2FP.F16.F32.PACK_AB R41, RZ, R41 ;  /* 0x00000029ff29723e */ /* 0x000fe200000000ff */
[----:B------:R-:W-:Y:S01]  /*4dd0*/  @P4 STG.E.U16 desc[UR12][R4.64+0x20], R32 ;  /* 0x0000202004004986 */ /* 0x000fe2000c10150c */
[C---:B------:R-:W-:Y:S01]  /*4de0*/  ISETP.GT.AND P4, PT, R10.reuse, RZ, P2 ;  /* 0x000000ff0a00720c */ /* 0x040fe20001784270 */
[-C--:B------:R-:W-:Y:S01]  /*4df0*/  FMUL R51, R51, R0.reuse ;  /* 0x0000000033337220 */ /* 0x080fe20000400000 */
[C---:B------:R-:W-:Y:S01]  /*4e00*/  ISETP.GT.AND P2, PT, R10.reuse, 0x8, P2 ;  /* 0x000000080a00780c */ /* 0x040fe20001744270 */
[----:B------:R-:W-:Y:S01]  /*4e10*/  @P5 STG.E.U16 desc[UR12][R4.64+0x22], R33 ;  /* 0x0000222104005986 */ /* 0x000fe2000c10150c */
[----:B------:R-:W-:Y:S01]  /*4e20*/  ISETP.GT.AND P5, PT, R10, RZ, P0 ;  /* 0x000000ff0a00720c */ /* 0x000fe200007a4270 */
[----:B------:R-:W-:Y:S01]  /*4e30*/  FMUL R52, R52, R0 ;  /* 0x0000000034347220 */ /* 0x000fe20000400000 */
[----:B------:R-:W-:Y:S01]  /*4e40*/  F2FP.F16.F32.PACK_AB R42, RZ, R42 ;  /* 0x0000002aff2a723e */ /* 0x000fe200000000ff */
[--C-:B0-----:R-:W-:Y:S01]  /*4e50*/  @P3 IMAD.MOV.U32 R6, RZ, RZ, R16.reuse ;  /* 0x000000ffff063224 */ /* 0x101fe200078e0010 */
[----:B------:R-:W-:Y:S01]  /*4e60*/  F2FP.F16.F32.PACK_AB R43, RZ, R43 ;  /* 0x0000002bff2b723e */ /* 0x000fe200000000ff */
[--C-:B------:R-:W-:Y:S01]  /*4e70*/  @P3 IMAD.MOV.U32 R7, RZ, RZ, R17.reuse ;  /* 0x000000ffff073224 */ /* 0x100fe200078e0011 */
[----:B------:R-:W-:Y:S01]  /*4e80*/  F2FP.F16.F32.PACK_AB R44, RZ, R44 ;  /* 0x0000002cff2c723e */ /* 0x000fe200000000ff */
[-C--:B------:R-:W-:Y:S01]  /*4e90*/  FMUL R53, R53, R0.reuse ;  /* 0x0000000035357220 */ /* 0x080fe20000400000 */
[----:B------:R-:W-:Y:S01]  /*4ea0*/  F2FP.F16.F32.PACK_AB R45, RZ, R45 ;  /* 0x0000002dff2d723e */ /* 0x000fe200000000ff */
[-C--:B------:R-:W-:Y:S01]  /*4eb0*/  FMUL R54, R54, R0.reuse ;  /* 0x0000000036367220 */ /* 0x080fe20000400000 */
[----:B------:R0:W-:Y:S01]  /*4ec0*/  @P3 STG.E.U16 desc[UR12][R6.64+0x20], R34 ;  /* 0x0000202206003986 */ /* 0x0001e2000c10150c */
[----:B------:R-:W-:Y:S01]  /*4ed0*/  ISETP.GT.AND P3, PT, R3, 0x20, PT ;  /* 0x000000200300780c */ /* 0x000fe20003f64270 */
[----:B------:R-:W-:Y:S01]  /*4ee0*/  FMUL R55, R55, R0 ;  /* 0x0000000037377220 */ /* 0x000fe20000400000 */
[----:B------:R-:W-:Y:S01]  /*4ef0*/  F2FP.F16.F32.PACK_AB R46, RZ, R46 ;  /* 0x0000002eff2e723e */ /* 0x000fe200000000ff */
[-C--:B------:R-:W-:Y:S01]  /*4f00*/  FMUL R56, R56, R0.reuse ;  /* 0x0000000038387220 */ /* 0x080fe20000400000 */
[----:B------:R-:W-:Y:S01]  /*4f10*/  F2FP.F16.F32.PACK_AB R47, RZ, R47 ;  /* 0x0000002fff2f723e */ /* 0x000fe200000000ff */
[----:B------:R-:W-:Y:S01]  /*4f20*/  FMUL R57, R57, R0 ;  /* 0x0000000039397220 */ /* 0x000fe20000400000 */
[----:B------:R-:W-:Y:S01]  /*4f30*/  F2FP.F16.F32.PACK_AB R48, RZ, R48 ;  /* 0x00000030ff30723e */ /* 0x000fe200000000ff */
[-C--:B------:R-:W-:Y:S01]  /*4f40*/  FMUL R58, R58, R0.reuse ;  /* 0x000000003a3a7220 */ /* 0x080fe20000400000 */
[----:B------:R-:W-:Y:S01]  /*4f50*/  F2FP.F16.F32.PACK_AB R49, RZ, R49 ;  /* 0x00000031ff31723e */ /* 0x000fe200000000ff */
        /* <DEDUP_REMOVED lines=10> */
[----:B------:R-:W-:Y:S01]  /*5000*/  ISETP.GT.AND P1, PT, R10, 0x8, P0 ;  /* 0x000000080a00780c */ /* 0x000fe20000724270 */
[-C--:B------:R-:W-:Y:S01]  /*5010*/  FMUL R62, R62, R0.reuse ;  /* 0x000000003e3e7220 */ /* 0x080fe20000400000 */
[----:B------:R-:W-:Y:S01]  /*5020*/  ISETP.GT.AND P0, PT, R3, 0x21, PT ;  /* 0x000000210300780c */ /* 0x000fe20003f04270 */
        /* <DEDUP_REMOVED lines=65> */
[----:B0-----:R-:W-:Y:S01]  /*5440*/  @P1 IMAD.MOV.U32 R6, RZ, RZ, R16 ;  /* 0x000000ffff061224 */ /* 0x001fe200078e0010 */
[----:B------:R-:W-:Y:S01]  /*5450*/  F2FP.F16.F32.PACK_AB R75, RZ, R75 ;  /* 0x0000004bff4b723e */ /* 0x000fe200000000ff */
[----:B------:R-:W-:Y:S01]  /*5460*/  @P1 IMAD.MOV.U32 R7, RZ, RZ, R17 ;  /* 0x000000ffff071224 */ /* 0x000fe200078e0011 */
        /* <DEDUP_REMOVED lines=10> */
[----:B------:R-:W-:Y:S01]  /*5510*/  FMUL R0, R87, R0 ;  /* 0x0000000057007220 */ /* 0x000fe20000400000 */
[C---:B------:R-:W-:Y:S01]  /*5520*/  ISETP.GT.AND P3, PT, R10.reuse, 0x8, P3 ;  /* 0x000000080a00780c */ /* 0x040fe20001f64270 */
[----:B------:R-:W-:Y:S01]  /*5530*/  @P5 STG.E.U16 desc[UR12][R4.64+0x52], R45 ;  /* 0x0000522d04005986 */ /* 0x000fe2000c10150c */
[----:B------:R-:W-:-:S02]  /*5540*/  ISETP.GT.AND P5, PT, R10, RZ, P0 ;  /* 0x000000ff0a00720c */ /* 0x000fc400007a4270 */
[----:B------:R-:W-:Y:S01]  /*5550*/  F2FP.F16.F32.PACK_AB R78, RZ, R78 ;  /* 0x0000004eff4e723e */ /* 0x000fe200000000ff */
[----:B0-----:R-:W-:Y:S01]  /*5560*/  @P2 IMAD.MOV.U32 R6, RZ, RZ, R16 ;  /* 0x000000ffff062224 */ /* 0x001fe200078e0010 */
[----:B------:R-:W-:Y:S01]  /*5570*/  F2FP.F16.F32.PACK_AB R79, RZ, R79 ;  /* 0x0000004fff4f723e */ /* 0x000fe200000000ff */
[----:B------:R-:W-:Y:S01]  /*5580*/  @P2 IMAD.MOV.U32 R7, RZ, RZ, R17 ;  /* 0x000000ffff072224 */ /* 0x000fe200078e0011 */
[----:B------:R-:W-:Y:S02]  /*5590*/  F2FP.F16.F32.PACK_AB R80, RZ, R80 ;  /* 0x00000050ff50723e */ /* 0x000fe400000000ff */
[----:B------:R-:W-:Y:S02]  /*55a0*/  F2FP.F16.F32.PACK_AB R81, RZ, R81 ;  /* 0x00000051ff51723e */ /* 0x000fe400000000ff */
[----:B------:R0:W-:Y:S01]  /*55b0*/  @P2 STG.E.U16 desc[UR12][R6.64+0x50], R46 ;  /* 0x0000502e06002986 */ /* 0x0001e2000c10150c */
[----:B------:R-:W-:Y:S02]  /*55c0*/  ISETP.GT.AND P2, PT, R3, 0x38, PT ;  /* 0x000000380300780c */ /* 0x000fe40003f44270 */
[----:B------:R-:W-:-:S02]  /*55d0*/  F2FP.F16.F32.PACK_AB R82, RZ, R82 ;  /* 0x00000052ff52723e */ /* 0x000fc400000000ff */
[----:B------:R-:W-:Y:S02]  /*55e0*/  F2FP.F16.F32.PACK_AB R83, RZ, R83 ;  /* 0x00000053ff53723e */ /* 0x000fe400000000ff */
[----:B------:R-:W-:Y:S02]  /*55f0*/  F2FP.F16.F32.PACK_AB R84, RZ, R84 ;  /* 0x00000054ff54723e */ /* 0x000fe400000000ff */
[----:B------:R-:W-:Y:S02]  /*5600*/  F2FP.F16.F32.PACK_AB R85, RZ, R85 ;  /* 0x00000055ff55723e */ /* 0x000fe400000000ff */
[----:B------:R-:W-:Y:S01]  /*5610*/  F2FP.F16.F32.PACK_AB R86, RZ, R86 ;  /* 0x00000056ff56723e */ /* 0x000fe200000000ff */
[----:B0-----:R-:W-:Y:S02]  /*5620*/  @P1 IMAD.MOV.U32 R6, RZ, RZ, R16 ;  /* 0x000000ffff061224 */ /* 0x001fe400078e0010 */
[----:B------:R-:W-:-:S05]  /*5630*/  @P1 IMAD.MOV.U32 R7, RZ, RZ, R17 ;  /* 0x000000ffff071224 */ /* 0x000fca00078e0011 */
[----:B------:R0:W-:Y:S01]  /*5640*/  @P1 STG.E.U16 desc[UR12][R6.64+0x52], R47 ;  /* 0x0000522f06001986 */ /* 0x0001e2000c10150c */
[C---:B------:R-:W-:Y:S02]  /*5650*/  ISETP.GT.AND P1, PT, R10.reuse, 0x8, P0 ;  /* 0x000000080a00780c */ /* 0x040fe40000724270 */
[----:B------:R-:W-:Y:S01]  /*5660*/  ISETP.GT.AND P0, PT, R3, 0x39, PT ;  /* 0x000000390300780c */ /* 0x000fe20003f04270 */
[----:B------:R-:W-:Y:S01]  /*5670*/  @P4 STG.E.U16 desc[UR12][R4.64+0x60], R48 ;  /* 0x0000603004004986 */ /* 0x000fe2000c10150c */
[C---:B------:R-:W-:Y:S02]  /*5680*/  ISETP.GT.AND P4, PT, R10.reuse, RZ, P2 ;  /* 0x000000ff0a00720c */ /* 0x040fe40001784270 */
[C---:B------:R-:W-:Y:S01]  /*5690*/  ISETP.GT.AND P2, PT, R10.reuse, 0x8, P2 ;  /* 0x000000080a00780c */ /* 0x040fe20001744270 */
[----:B------:R-:W-:Y:S01]  /*56a0*/  @P5 STG.E.U16 desc[UR12][R4.64+0x62], R49 ;  /* 0x0000623104005986 */ /* 0x000fe2000c10150c */
[----:B------:R-:W-:Y:S01]  /*56b0*/  ISETP.GT.AND P5, PT, R10, RZ, P0 ;  /* 0x000000ff0a00720c */ /* 0x000fe200007a4270 */
[----:B0-----:R-:W-:-:S02]  /*56c0*/  @P3 IMAD.MOV.U32 R6, RZ, RZ, R16 ;  /* 0x000000ffff063224 */ /* 0x001fc400078e0010 */
[----:B------:R-:W-:-:S05]  /*56d0*/  @P3 IMAD.MOV.U32 R7, RZ, RZ, R17 ;  /* 0x000000ffff073224 */ /* 0x000fca00078e0011 */
[----:B------:R0:W-:Y:S01]  /*56e0*/  @P3 STG.E.U16 desc[UR12][R6.64+0x60], R50 ;  /* 0x0000603206003986 */ /* 0x0001e2000c10150c */
[----:B------:R-:W-:Y:S01]  /*56f0*/  ISETP.GT.AND P3, PT, R3, 0x40, PT ;  /* 0x000000400300780c */ /* 0x000fe20003f64270 */
        /* <DEDUP_REMOVED lines=37> */
[C---:B------:R-:W-:Y:S02]  /*5950*/  ISETP.GT.AND P5, PT, R10.reuse, RZ, P0 ;  /* 0x000000ff0a00720c */ /* 0x040fe400007a4270 */
[----:B------:R-:W-:Y:S01]  /*5960*/  ISETP.GT.AND P0, PT, R10, 0x8, P0 ;  /* 0x000000080a00780c */ /* 0x000fe20000704270 */
[----:B0-----:R-:W-:-:S02]  /*5970*/  @P2 IMAD.MOV.U32 R6, RZ, RZ, R16 ;  /* 0x000000ffff062224 */ /* 0x001fc400078e0010 */
[----:B------:R-:W-:-:S05]  /*5980*/  @P2 IMAD.MOV.U32 R7, RZ, RZ, R17 ;  /* 0x000000ffff072224 */ /* 0x000fca00078e0011 */
[----:B------:R0:W-:Y:S01]  /*5990*/  @P2 STG.E.U16 desc[UR12][R6.64+0x90], R62 ;  /* 0x0000903e06002986 */ /* 0x0001e2000c10150c */
[----:B------:R-:W-:Y:S01]  /*59a0*/  ISETP.GT.AND P2, PT, R3, 0x59, PT ;  /* 0x000000590300780c */ /* 0x000fe20003f44270 */
[----:B0-----:R-:W-:Y:S02]  /*59b0*/  @P1 IMAD.MOV.U32 R6, RZ, RZ, R16 ;  /* 0x000000ffff061224 */ /* 0x001fe400078e0010 */
[----:B------:R-:W-:-:S05]  /*59c0*/  @P1 IMAD.MOV.U32 R7, RZ, RZ, R17 ;  /* 0x000000ffff071224 */ /* 0x000fca00078e0011 */
[----:B------:R0:W-:Y:S01]  /*59d0*/  @P1 STG.E.U16 desc[UR12][R6.64+0x92], R63 ;  /* 0x0000923f06001986 */ /* 0x0001e2000c10150c */
[----:B------:R-:W-:-:S03]  /*59e0*/  ISETP.GT.AND P1, PT, R3, 0x58, PT ;  /* 0x000000580300780c */ /* 0x000fc60003f24270 */
[----:B------:R-:W-:Y:S01]  /*59f0*/  @P4 STG.E.U16 desc[UR12][R4.64+0xa0], R64 ;  /* 0x0000a04004004986 */ /* 0x000fe2000c10150c */
[C---:B------:R-:W-:Y:S02]  /*5a00*/  ISETP.GT.AND P4, PT, R10.reuse, RZ, P1 ;  /* 0x000000ff0a00720c */ /* 0x040fe40000f84270 */
[C---:B------:R-:W-:Y:S01]  /*5a10*/  ISETP.GT.AND P1, PT, R10.reuse, 0x8, P1 ;  /* 0x000000080a00780c */ /* 0x040fe20000f24270 */
[----:B------:R-:W-:Y:S01]  /*5a20*/  @P5 STG.E.U16 desc[UR12][R4.64+0xa2], R65 ;  /* 0x0000a24104005986 */ /* 0x000fe2000c10150c */
[C---:B------:R-:W-:Y:S02]  /*5a30*/  ISETP.GT.AND P5, PT, R10.reuse, RZ, P2 ;  /* 0x000000ff0a00720c */ /* 0x040fe400017a4270 */
[----:B------:R-:W-:Y:S01]  /*5a40*/  ISETP.GT.AND P2, PT, R10, 0x8, P2 ;  /* 0x000000080a00780c */ /* 0x000fe20001744270 */
[----:B0-----:R-:W-:Y:S02]  /*5a50*/  @P3 IMAD.MOV.U32 R6, RZ, RZ, R16 ;  /* 0x000000ffff063224 */ /* 0x001fe400078e0010 */
        /* <DEDUP_REMOVED lines=15> */
[----:B------:R0:W-:Y:S02]  /*5b50*/  @P1 STG.E.U16 desc[UR12][R6.64+0xb0], R70 ;  /* 0x0000b04606001986 */ /* 0x0001e4000c10150c */
[----:B0-----:R-:W-:Y:S02]  /*5b60*/  @P2 IMAD.MOV.U32 R6, RZ, RZ, R16 ;  /* 0x000000ffff062224 */ /* 0x001fe400078e0010 */
[----:B------:R-:W-:-:S05]  /*5b70*/  @P2 IMAD.MOV.U32 R7, RZ, RZ, R17 ;  /* 0x000000ffff072224 */ /* 0x000fca00078e0011 */
[----:B------:R0:W-:Y:S01]  /*5b80*/  @P2 STG.E.U16 desc[UR12][R6.64+0xb2], R71 ;  /* 0x0000b24706002986 */ /* 0x0001e2000c10150c */
[----:B------:R-:W-:-:S03]  /*5b90*/  ISETP.GT.AND P2, PT, R3, 0x71, PT ;  /* 0x000000710300780c */ /* 0x000fc60003f44270 */
[----:B------:R-:W-:Y:S01]  /*5ba0*/  @P4 STG.E.U16 desc[UR12][R4.64+0xc0], R72 ;  /* 0x0000c04804004986 */ /* 0x000fe2000c10150c */
[----:B------:R-:W-:-:S03]  /*5bb0*/  ISETP.GT.AND P4, PT, R3, 0x68, PT ;  /* 0x000000680300780c */ /* 0x000fc60003f84270 */
[----:B------:R-:W-:Y:S01]  /*5bc0*/  @P5 STG.E.U16 desc[UR12][R4.64+0xc2], R73 ;  /* 0x0000c24904005986 */ /* 0x000fe2000c10150c */
[----:B------:R-:W-:Y:S02]  /*5bd0*/  ISETP.GT.AND P5, PT, R3, 0x69, PT ;  /* 0x000000690300780c */ /* 0x000fe40003fa4270 */
[C---:B------:R-:W-:Y:S01]  /*5be0*/  ISETP.GT.AND P1, PT, R10.reuse, RZ, P4 ;  /* 0x000000ff0a00720c */ /* 0x040fe20002724270 */
[----:B0-----:R-:W-:Y:S01]  /*5bf0*/  @P3 IMAD.MOV.U32 R6, RZ, RZ, R16 ;  /* 0x000000ffff063224 */ /* 0x001fe200078e0010 */
[C---:B------:R-:W-:Y:S01]  /*5c00*/  ISETP.GT.AND P6, PT, R10.reuse, RZ, P5 ;  /* 0x000000ff0a00720c */ /* 0x040fe20002fc4270 */
[----:B------:R-:W-:Y:S01]  /*5c10*/  @P3 IMAD.MOV.U32 R7, RZ, RZ, R17 ;  /* 0x000000ffff073224 */ /* 0x000fe200078e0011 */
[----:B------:R-:W-:-:S04]  /*5c20*/  ISETP.GT.AND P4, PT, R10, 0x8, P4 ;  /* 0x000000080a00780c */ /* 0x000fc80002784270 */
[----:B------:R0:W-:Y:S01]  /*5c30*/  @P3 STG.E.U16 desc[UR12][R6.64+0xc0], R74 ;  /* 0x0000c04a06003986 */ /* 0x0001e2000c10150c */
[----:B------:R-:W-:-:S06]  /*5c40*/  ISETP.GT.AND P3, PT, R3, 0x70, PT ;  /* 0x000000700300780c */ /* 0x000fcc0003f64270 */
[----:B------:R-:W-:Y:S02]  /*5c50*/  @P6 IMAD.MOV.U32 R2, RZ, RZ, R4 ;  /* 0x000000ffff026224 */ /* 0x000fe400078e0004 */
[----:B0-----:R-:W-:Y:S02]  /*5c60*/  @P0 IMAD.MOV.U32 R6, RZ, RZ, R16 ;  /* 0x000000ffff060224 */ /* 0x001fe400078e0010 */
[----:B------:R-:W-:-:S05]  /*5c70*/  @P0 IMAD.MOV.U32 R7, RZ, RZ, R17 ;  /* 0x000000ffff070224 */ /* 0x000fca00078e0011 */
[----:B------:R-:W-:Y:S01]  /*5c80*/  @P0 STG.E.U16 desc[UR12][R6.64+0xc2], R75 ;  /* 0x0000c24b06000986 */ /* 0x000fe2000c10150c */
[----:B------:R-:W-:-:S03]  /*5c90*/  ISETP.GT.AND P0, PT, R3, 0x79, PT ;  /* 0x000000790300780c */ /* 0x000fc60003f04270 */
[----:B------:R-:W-:Y:S01]  /*5ca0*/  @P1 STG.E.U16 desc[UR12][R4.64+0xd0], R76 ;  /* 0x0000d04c04001986 */ /* 0x000fe2000c10150c */
[----:B------:R-:W-:Y:S01]  /*5cb0*/  ISETP.GT.AND P1, PT, R3, 0x78, PT ;  /* 0x000000780300780c */ /* 0x000fe20003f24270 */
[----:B------:R-:W-:-:S05]  /*5cc0*/  @P6 IMAD.MOV.U32 R3, RZ, RZ, R5 ;  /* 0x000000ffff036224 */ /* 0x000fca00078e0005 */
[----:B------:R0:W-:Y:S01]  /*5cd0*/  @P6 STG.E.U16 desc[UR12][R2.64+0xd2], R77 ;  /* 0x0000d24d02006986 */ /* 0x0001e2000c10150c */
[C---:B------:R-:W-:Y:S02]  /*5ce0*/  ISETP.GT.AND P6, PT, R10.reuse, 0x8, P5 ;  /* 0x000000080a00780c */ /* 0x040fe40002fc4270 */
[C---:B------:R-:W-:Y:S02]  /*5cf0*/  ISETP.GT.AND P5, PT, R10.reuse, RZ, P3 ;  /* 0x000000ff0a00720c */ /* 0x040fe40001fa4270 */
[----:B------:R-:W-:Y:S01]  /*5d00*/  ISETP.GT.AND P3, PT, R10, 0x8, P3 ;  /* 0x000000080a00780c */ /* 0x000fe20001f64270 */
[----:B0-----:R-:W-:Y:S02]  /*5d10*/  @P4 IMAD.MOV.U32 R2, RZ, RZ, R16 ;  /* 0x000000ffff024224 */ /* 0x001fe400078e0010 */
[----:B------:R-:W-:-:S05]  /*5d20*/  @P4 IMAD.MOV.U32 R3, RZ, RZ, R17 ;  /* 0x000000ffff034224 */ /* 0x000fca00078e0011 */
[----:B------:R0:W-:Y:S01]  /*5d30*/  @P4 STG.E.U16 desc[UR12][R2.64+0xd0], R78 ;  /* 0x0000d04e02004986 */ /* 0x0001e2000c10150c */
        /* <DEDUP_REMOVED lines=14> */
[----:B------:R0:W-:Y:S02]  /*5e20*/  @P4 STG.E.U16 desc[UR12][R2.64+0xe2], R81 ;  /* 0x0000e25102004986 */ /* 0x0001e4000c10150c */
        /* <DEDUP_REMOVED lines=8> */
[----:B------:R0:W-:Y:S04]  /*5eb0*/  @P5 STG.E.U16 desc[UR12][R2.64+0xf0], R84 ;  /* 0x0000f05402005986 */ /* 0x0001e8000c10150c */
[----:B------:R1:W-:Y:S01]  /*5ec0*/  @P6 STG.E.U16 desc[UR12][R4.64+0xf2], R85 ;  /* 0x0000f25504006986 */ /* 0x0003e2000c10150c */
[----:B0-----:R-:W-:Y:S02]  /*5ed0*/  @P1 IMAD.MOV.U32 R2, RZ, RZ, R16 ;  /* 0x000000ffff021224 */ /* 0x001fe400078e0010 */
[----:B------:R-:W-:-:S05]  /*5ee0*/  @P1 IMAD.MOV.U32 R3, RZ, RZ, R17 ;  /* 0x000000ffff031224 */ /* 0x000fca00078e0011 */
[----:B------:R1:W-:Y:S01]  /*5ef0*/  @P1 STG.E.U16 desc[UR12][R2.64+0xf0], R86 ;  /* 0x0000f05602001986 */ /* 0x0003e2000c10150c */
[----:B------:R-:W-:Y:S05]  /*5f00*/  @!P0 EXIT ;  /* 0x000000000000894d */ /* 0x000fea0003800000 */
[----:B------:R-:W-:-:S05]  /*5f10*/  F2FP.F16.F32.PACK_AB R0, RZ, R0 ;  /* 0x00000000ff00723e */ /* 0x000fca00000000ff */
[----:B------:R-:W-:Y:S01]  /*5f20*/  STG.E.U16 desc[UR12][R16.64+0xf2], R0 ;  /* 0x0000f20010007986 */ /* 0x000fe2000c10150c */
[----:B------:R-:W-:Y:S05]  /*5f30*/  EXIT ;  /* 0x000000000000794d */ /* 0x000fea0003800000 */
.L_x_14:
[----:B------:R-:W-:-:S13]  /*5f40*/  ISETP.NE.AND P0, PT, R8, RZ, PT ;  /* 0x000000ff0800720c */ /* 0x000fda0003f05270 */
[----:B------:R-:W-:Y:S05]  /*5f50*/  @P0 EXIT ;  /* 0x000000000000094d */ /* 0x000fea0003800000 */
[----:B------:R-:W-:-:S13]  /*5f60*/  ELECT P0, URZ, PT ;  /* 0x00000000003f782f */ /* 0x000fda0003800000 */
[----:B------:R-:W-:Y:S05]  /*5f70*/  @!P0 BRA `(.L_x_153) ;  /* 0x0000000400e08947 */ /* 0x000fea0003800000 */
[----:B------:R-:W-:-:S13]  /*5f80*/  ISETP.GE.AND P0, PT, R6, 0x1, PT ;  /* 0x000000010600780c */ /* 0x000fda0003f06270 */
[----:B------:R-:W-:Y:S05]  /*5f90*/  @!P0 BRA `(.L_x_153) ;  /* 0x0000000400d88947 */ /* 0x000fea0003800000 */
[----:B---3-5:R-:W0:Y:S01]  /*5fa0*/  S2R R2, SR_CgaCtaId ;  /* 0x0000000000027919 */ /* 0x028e220000008800 */
[----:B------:R-:W-:Y:S01]  /*5fb0*/  IMAD.SHL.U32 R22, R11, 0x40, RZ ;  /* 0x000000400b167824 */ /* 0x000fe200078e00ff */
[----:B------:R-:W-:Y:S01]  /*5fc0*/  ULDC UR4, c[0x0][0x384] ;  /* 0x0000e10000047ab9 */ /* 0x000fe20000000800 */
[----:B--2---:R-:W-:Y:S01]  /*5fd0*/  IMAD R0, R16, R17, RZ ;  /* 0x0000001110007224 */ /* 0x004fe200078e02ff */
[----:B------:R-:W-:Y:S01]  /*5fe0*/  LOP3.LUT P0, RZ, R10, 0x1f, RZ, 0xc0, !PT ;  /* 0x0000001f0aff7812 */ /* 0x000fe2000780c0ff */
[----:B------:R-:W-:Y:S01]  /*5ff0*/  IMAD.HI.U32 R3, R22, UR4, RZ ;  /* 0x0000000416037c27 */ /* 0x000fe2000f8e00ff */
[----:B------:R-:W-:Y:S01]  /*6000*/  ULDC UR5, c[0x0][0x388] ;  /* 0x0000e20000057ab9 */ /* 0x000fe20000000800 */
[----:B------:R-:W-:Y:S02]  /*6010*/  ISETP.NE.AND P1, PT, R14, RZ, PT ;  /* 0x000000ff0e00720c */ /* 0x000fe40003f25270 */
[----:B------:R-:W-:Y:S01]  /*6020*/  CS2R R10, SRZ ;  /* 0x00000000000a7805 */ /* 0x000fe2000001ff00 */
[----:B------:R-:W-:Y:S01]  /*6030*/  IMAD.SHL.U32 R21, R12, 0x80, RZ ;  /* 0x000000800c157824 */ /* 0x000fe200078e00ff */
[----:B------:R-:W-:Y:S01]  /*6040*/  ISETP.NE.OR P0, PT, R14, RZ, !P0 ;  /* 0x000000ff0e00720c */ /* 0x000fe20004705670 */
[----:B------:R-:W-:Y:S01]  /*6050*/  IMAD R9, R7, R0, 0x1 ;  /* 0x0000000107097424 */ /* 0x000fe200078e0200 */
[----:B------:R-:W-:Y:S01]  /*6060*/  LOP3.LUT R25, R4, 0x2, RZ, 0xfc, !PT ;  /* 0x0000000204197812 */ /* 0x000fe200078efcff */
[----:B------:R-:W-:Y:S01]  /*6070*/  IMAD.MOV.U32 R5, RZ, RZ, 0x1 ;  /* 0x00000001ff057424 */ /* 0x000fe200078e00ff */
[----:B------:R-:W-:Y:S01]  /*6080*/  SHF.R.U32.HI R3, RZ, UR5, R3 ;  /* 0x00000005ff037c19 */ /* 0x000fe20008011603 */
[----:B------:R-:W-:-:S02]  /*6090*/  IMAD.MOV.U32 R8, RZ, RZ, RZ ;  /* 0x000000ffff087224 */ /* 0x000fc400078e00ff */
[----:B------:R-:W-:Y:S02]  /*60a0*/  IMAD.MOV.U32 R12, RZ, RZ, RZ ;  /* 0x000000ffff0c7224 */ /* 0x000fe400078e00ff */
[----:B------:R-:W-:Y:S02]  /*60b0*/  VIADD R24, R21, 0x40 ;  /* 0x0000004015187836 */ /* 0x000fe40000000000 */
[C---:B0-----:R-:W-:Y:S02]  /*60c0*/  IMAD.SHL.U32 R0, R2.reuse, 0x800, RZ ;  /* 0x0000080002007824 */ /* 0x041fe400078e00ff */
[----:B------:R-:W-:-:S07]  /*60d0*/  IMAD.SHL.U32 R2, R2, 0x20, RZ ;  /* 0x0000002002027824 */ /* 0x000fce00078e00ff */
.L_x_157:
[----:B------:R-:W0:Y:S01]  /*60e0*/  S2R R14, SR_CgaCtaId ;  /* 0x00000000000e7919 */ /* 0x000e220000008800 */
[----:B------:R-:W-:-:S04]  /*60f0*/  MOV R13, 0x400 ;  /* 0x00000400000d7802 */ /* 0x000fc80000000f00 */
[----:B0-----:R-:W-:Y:S02]  /*6100*/  LEA R23, R14, R13, 0x18 ;  /* 0x0000000d0e177211 */ /* 0x001fe400078ec0ff */
[----:B------:R-:W-:-:S03]  /*6110*/  SHF.L.U32 R13, R5, 0x1f, RZ ;  /* 0x0000001f050d7819 */ /* 0x000fc600000006ff */
[----:B------:R-:W-:-:S07]  /*6120*/  IMAD R20, R8, 0x8, R23 ;  /* 0x0000000808147824 */ /* 0x000fce00078e0217 */
.L_x_154:
[----:B0-----:R0:W1:Y:S02]  /*6130*/  SYNCS.PHASECHK.TRANS64.TRYWAIT P2, [R20+URZ+0x36048], R13 ;  /* 0x0360480d140075a7 */ /* 0x001064000804017f */
[----:B-1----:R-:W-:Y:S05]  /*6140*/  @!P2 NANOSLEEP.SYNCS 0x989680 ;  /* 0x009896800000a95d */ /* 0x002fea0003900000 */
[----:B------:R-:W1:Y:S02]  /*6150*/  @!P2 SYNCS.PHASECHK.TRANS64 P2, [R20+URZ+0x36048], R13 ;  /* 0x0360480d1400a5a7 */ /* 0x000e64000804007f */
[----:B-1----:R-:W-:Y:S05]  /*6160*/  @!P2 BRA `(.L_x_154) ;  /* 0xfffffffc00f0a947 */ /* 0x002fea000383ffff */
[----:B0-----:R-:W0:Y:S02]  /*6170*/  @!P1 LDC R13, c[0x0][0x500] ;  /* 0x00014000ff0d9b82 */ /* 0x001e240000000800 */
[----:B0-----:R0:W-:Y:S02]  /*6180*/  @!P1 SYNCS.ARRIVE.TRANS64 RZ, [R20+URZ+0x36000], R13 ;  /* 0x0360000d14ff99a7 */ /* 0x0011e4000800003f */
[----:B0-----:R-:W-:-:S04]  /*6190*/  PRMT R13, R25, 0x9910, RZ ;  /* 0x00009910190d7816 */ /* 0x001fc800000000ff */
[----:B------:R-:W-:-:S13]  /*61a0*/  ISETP.NE.AND P2, PT, R13, 0x2, PT ;  /* 0x000000020d00780c */ /* 0x000fda0003f45270 */
[----:B------:R-:W-:Y:S05]  /*61b0*/  @P2 BRA `(.L_x_155) ;  /* 0x0000000000042947 */ /* 0x000fea0003800000 */
[----:B------:R-:W-:Y:S01]  /*61c0*/  BPT.TRAP 0x1 ;  /* 0x000000040000795c */ /* 0x000fe20000300000 */
.L_x_155:
[----:B------:R-:W-:Y:S05]  /*61d0*/  @P0 BRA `(.L_x_156) ;  /* 0x0000000000040947 */ /* 0x000fea0003800000 */
[----:B------:R-:W-:Y:S01]  /*61e0*/  BPT.TRAP 0x1 ;  /* 0x000000040000795c */ /* 0x000fe20000300000 */
.L_x_156:
[----:B------:R-:W0:Y:S01]  /*61f0*/  LDC R15, c[0x0][0x380] ;  /* 0x0000e000ff0f7b82 */ /* 0x000e220000000800 */
[----:B------:R-:W-:Y:S01]  /*6200*/  R2UR UR4, R3 ;  /* 0x00000000030472ca */ /* 0x000fe200000e0000 */
[----:B------:R-:W-:Y:S01]  /*6210*/  IMAD.SHL.U32 R13, R8, 0x2000, RZ ;  /* 0x00002000080d7824 */ /* 0x000fe200078e00ff */
[----:B------:R-:W-:Y:S01]  /*6220*/  R2UR UR10, R22 ;  /* 0x00000000160a72ca */ /* 0x000fe200000e0000 */
[----:B------:R-:W-:Y:S01]  /*6230*/  ULDC UR28, c[0x0][0x38c] ;  /* 0x0000e300001c7ab9 */ /* 0x000fe20000000800 */
[----:B------:R-:W-:Y:S01]  /*6240*/  R2UR UR25, R20 ;  /* 0x00000000141972ca */ /* 0x000fe200000e0000 */
[----:B------:R-:W-:Y:S01]  /*6250*/  IMAD.IADD R20, R23, 0x1, R13 ;  /* 0x0000000117147824 */ /* 0x000fe200078e020d */
[----:B------:R-:W-:Y:S01]  /*6260*/  UISETP.NE.AND UP0, UPT, UR28, 0x1, UPT ;  /* 0x000000011c00788c */ /* 0x000fe2000bf05270 */
[----:B------:R-:W1:Y:S01]  /*6270*/  LDC.64 R16, c[0x0][0x3b8] ;  /* 0x0000ee00ff107b82 */ /* 0x000e620000000a00 */
[C---:B------:R-:W-:Y:S01]  /*6280*/  R2UR UR26, R12.reuse ;  /* 0x000000000c1a72ca */ /* 0x040fe200000e0000 */
[----:B------:R-:W-:Y:S01]  /*6290*/  VIADD R12, R12, 0x1 ;  /* 0x000000010c0c7836 */ /* 0x000fe20000000000 */
[----:B------:R-:W-:Y:S01]  /*62a0*/  ULDC.64 UR14, c[0x0][0x198] ;  /* 0x00006600000e7ab9 */ /* 0x000fe20000000a00 */
[----:B------:R-:W-:Y:S01]  /*62b0*/  ULDC.64 UR18, c[0x0][0x3b0] ;  /* 0x0000ec0000127ab9 */ /* 0x000fe20000000a00 */
[----:B------:R-:W-:Y:S01]  /*62c0*/  ULDC.64 UR22, c[0x0][0x3d0] ;  /* 0x0000f40000167ab9 */ /* 0x000fe20000000a00 */
[----:B------:R-:W-:Y:S01]  /*62d0*/  VIADD R9, R9, 0xffffffff ;  /* 0xffffffff09097836 */ /* 0x000fe20000000000 */
[----:B------:R-:W-:Y:S01]  /*62e0*/  R2UR UR20, R11 ;  /* 0x000000000b1472ca */ /* 0x000fe200000e0000 */
[----:B------:R-:W1:Y:S01]  /*62f0*/  LDC.64 R18, c[0x0][0x3d8] ;  /* 0x0000f600ff127b82 */ /* 0x000e620000000a00 */
[----:B------:R-:W-:Y:S01]  /*6300*/  R2UR UR21, R10 ;  /* 0x000000000a1572ca */ /* 0x000fe200000e0000 */
[----:B------:R-:W-:Y:S01]  /*6310*/  @UP0 ULDC.64 UR16, c[0x0][0x390] ;  /* 0x0000e40000100ab9 */ /* 0x000fe20000000a00 */
[----:B------:R-:W-:Y:S01]  /*6320*/  R2UR UR24, R20 ;  /* 0x00000000141872ca */ /* 0x000fe200000e0000 */
[----:B------:R-:W-:Y:S01]  /*6330*/  UIADD3 UR25, UR25, 0x36000, URZ ;  /* 0x0003600019197890 */ /* 0x000fe2000fffe03f */
[----:B------:R-:W-:Y:S01]  /*6340*/  ISETP.GT.AND P5, PT, R9, 0x1, PT ;  /* 0x000000010900780c */ /* 0x000fe20003fa4270 */
[----:B------:R-:W-:Y:S01]  /*6350*/  USHF.L.U32 UR26, UR26, 0x6, URZ ;  /* 0x000000061a1a7899 */ /* 0x000fe2000800063f */
[----:B------:R-:W-:Y:S01]  /*6360*/  VIADD R8, R8, 0x1 ;  /* 0x0000000108087836 */ /* 0x000fe20000000000 */
[----:B0-----:R-:W-:Y:S01]  /*6370*/  ISETP.NE.AND P2, PT, R15, 0x1, PT ;  /* 0x000000010f00780c */ /* 0x001fe20003f45270 */
[----:B------:R-:W-:Y:S01]  /*6380*/  UMOV UR30, 0x30000 ;  /* 0x00030000001e7882 */ /* 0x000fe20000000000 */
[----:B------:R-:W-:-:S02]  /*6390*/  UMOV UR5, 0x10000000 ;  /* 0x1000000000057882 */ /* 0x000fc40000000000 */
[C---:B------:R-:W-:Y:S01]  /*63a0*/  ISETP.NE.AND P4, PT, R8.reuse, 0x9, PT ;  /* 0x000000090800780c */ /* 0x040fe20003f85270 */
[----:B------:R-:W-:Y:S01]  /*63b0*/  UMOV UR12, UR20 ;  /* 0x00000014000c7c82 */ /* 0x000fe20008000000 */
[----:B------:R-:W-:Y:S02]  /*63c0*/  UMOV UR13, UR21 ;  /* 0x00000015000d7c82 */ /* 0x000fe40008000000 */
[----:B------:R-:W-:-:S05]  /*63d0*/  SEL R8, R8, RZ, P4 ;  /* 0x000000ff08087207 */ /* 0x000fca0002000000 */
[----:B------:R-:W-:Y:S01]  /*63e0*/  @P2 IMAD.U32 R14, RZ, RZ, UR4 ;  /* 0x00000004ff0e2e24 */ /* 0x000fe2000f8e00ff */
[----:B------:R-:W-:-:S04]  /*63f0*/  UMOV UR4, 0x0 ;  /* 0x0000000000047882 */ /* 0x000fc80000000000 */
[----:B------:R-:W-:Y:S02]  /*6400*/  @P2 R2UR UR10, R14 ;  /* 0x000000000e0a22ca */ /* 0x000fe400000e0000 */
[----:B------:R-:W-:Y:S01]  /*6410*/  LOP3.LUT R14, R13, 0x800, R0, 0xf8, !PT ;  /* 0x000008000d0e7812 */ /* 0x000fe200078ef800 */
[----:B-1----:R-:W-:Y:S01]  /*6420*/  IMAD R13, R11, R16, R18 ;  /* 0x000000100b0d7224 */ /* 0x002fe200078e0212 */
[----:B------:R-:W-:Y:S02]  /*6430*/  ISETP.NE.AND P2, PT, R12, R7, PT ;  /* 0x000000070c00720c */ /* 0x000fe40003f45270 */
[----:B------:R-:W-:Y:S01]  /*6440*/  SEL R16, RZ, 0x1, P4 ;  /* 0x00000001ff107807 */ /* 0x000fe20002000000 */
[----:B------:R-:W-:Y:S01]  /*6450*/  IMAD R23, R14, 0x2, R23 ;  /* 0x000000020e177824 */ /* 0x000fe200078e0217 */
[----:B------:R-:W-:Y:S01]  /*6460*/  SEL R12, R12, RZ, P2 ;  /* 0x000000ff0c0c7207 */ /* 0x000fe20001000000 */
[----:B------:R-:W-:Y:S01]  /*6470*/  IMAD R14, R10, R17, R19 ;  /* 0x000000110a0e7224 */ /* 0x000fe200078e0213 */
[----:B------:R-:W-:-:S03]  /*6480*/  LOP3.LUT R5, R5, R16, RZ, 0x3c, !PT ;  /* 0x0000001005057212 */ /* 0x000fc600078e3cff */
[----:B------:R-:W-:Y:S01]  /*6490*/  UIADD3 UR6, -UR10, URZ, URZ ;  /* 0x0000003f0a067290 */ /* 0x000fe2000fffe13f */
[----:B------:R-:W-:Y:S01]  /*64a0*/  PRMT R13, R13, 0x40, R14 ;  /* 0x000000400d0d7816 */ /* 0x000fe2000000000e */
[----:B------:R-:W-:Y:S01]  /*64b0*/  UIMAD.WIDE.U32 UR8, UR10, UR16, URZ ;  /* 0x000000100a0872a5 */ /* 0x000fe2000f8e003f */
[----:B------:R-:W0:Y:S01]  /*64c0*/  LDC R14, c[0x0][0x3c8] ;  /* 0x0000f200ff0e7b82 */ /* 0x000e220000000800 */
[----:B------:R-:W-:Y:S01]  /*64d0*/  UMOV UR29, UR10 ;  /* 0x0000000a001d7c82 */ /* 0x000fe20008000000 */
[----:B------:R-:W-:Y:S01]  /*64e0*/  R2UR UR16, R2 ;  /* 0x00000000021072ca */ /* 0x000fe200000e0000 */
[----:B------:R-:W-:Y:S01]  /*64f0*/  IMAD R15, R15, UR6, R22 ;  /* 0x000000060f0f7c24 */ /* 0x000fe2000f8e0216 */
[----:B------:R-:W-:Y:S01]  /*6500*/  @UP0 USHF.R.U32.HI UR29, URZ, UR17, UR9 ;  /* 0x000000113f1d0299 */ /* 0x000fe20008011609 */
[----:B------:R-:W-:Y:S01]  /*6510*/  R2UR UR11, R13 ;  /* 0x000000000d0b72ca */ /* 0x000fe200000e0000 */
[----:B------:R-:W-:Y:S01]  /*6520*/  VIADD R13, R11, 0x1 ;  /* 0x000000010b0d7836 */ /* 0x000fe20000000000 */
[----:B------:R-:W-:Y:S01]  /*6530*/  R2UR UR8, R23 ;  /* 0x00000000170872ca */ /* 0x000fe200000e0000 */
[----:B------:R-:W-:Y:S01]  /*6540*/  UIADD3 UR9, -UR29, URZ, URZ ;  /* 0x0000003f1d097290 */ /* 0x000fe2000fffe13f */
[----:B------:R-:W-:Y:S01]  /*6550*/  R2UR UR27, R15 ;  /* 0x000000000f1b72ca */ /* 0x000fe200000e0000 */
[----:B------:R-:W-:Y:S01]  /*6560*/  @P2 IMAD.MOV R13, RZ, RZ, R11 ;  /* 0x000000ffff0d2224 */ /* 0x000fe200078e020b */
[----:B------:R-:W-:-:S02]  /*6570*/  UIADD3 UR6, UP1, UR14, 0xf0, URZ ;  /* 0x000000f00e067890 */ /* 0x000fc4000ff3e03f */
[----:B------:R-:W-:Y:S01]  /*6580*/  UIMAD UR28, UR28, UR9, UR10 ;  /* 0x000000091c1c72a4 */ /* 0x000fe2000f8e020a */
[----:B------:R-:W-:Y:S01]  /*6590*/  R2UR UR10, R24 ;  /* 0x00000000180a72ca */ /* 0x000fe200000e0000 */
[----:B------:R-:W-:Y:S02]  /*65a0*/  UIADD3 UR14, UP2, UR14, 0x1f0, URZ ;  /* 0x000001f00e0e7890 */ /* 0x000fe4000ff5e03f */
[----:B------:R-:W-:Y:S02]  /*65b0*/  UIMAD UR28, UR28, UR19, UR23 ;  /* 0x000000131c1c72a4 */ /* 0x000fe4000f8e0217 */
[----:B------:R-:W-:Y:S02]  /*65c0*/  UIADD3.X UR7, URZ, UR15, URZ, UP1, !UPT ;  /* 0x0000000f3f077290 */ /* 0x000fe40008ffe43f */
[----:B------:R-:W-:Y:S02]  /*65d0*/  ULOP3.LUT UR19, UR26, 0x20, UR16, 0xf8, !UPT ;  /* 0x000000201a137892 */ /* 0x000fe4000f8ef810 */
[----:B------:R-:W-:Y:S01]  /*65e0*/  UIMAD UR27, UR27, UR18, UR22 ;  /* 0x000000121b1b72a4 */ /* 0x000fe2000f8e0216 */
[----:B------:R-:W-:Y:S01]  /*65f0*/  R2UR UR18, R21 ;  /* 0x00000000151272ca */ /* 0x000fe200000e0000 */
[----:B------:R-:W-:Y:S01]  /*6600*/  UPRMT UR22, UR11, 0x5410, URZ ;  /* 0x000054100b167896 */ /* 0x000fe2000800003f */
[C---:B0-----:R-:W-:Y:S01]  /*6610*/  ISETP.NE.AND P3, PT, R13.reuse, R14, PT ;  /* 0x0000000e0d00720c */ /* 0x041fe20003f65270 */
[----:B------:R-:W-:Y:S01]  /*6620*/  UIADD3.X UR15, URZ, UR15, URZ, UP2, !UPT ;  /* 0x0000000f3f0f7290 */ /* 0x000fe200097fe43f */
[----:B------:R-:W-:Y:S01]  /*6630*/  VIADD R14, R10, 0x1 ;  /* 0x000000010a0e7836 */ /* 0x000fe20000000000 */
[----:B------:R-:W-:Y:S01]  /*6640*/  UIADD3 UR16, UR8, 0x12000, URZ ;  /* 0x0001200008107890 */ /* 0x000fe2000fffe03f */
[----:B------:R-:W-:Y:S01]  /*6650*/  SEL R11, R13, RZ, P3 ;  /* 0x000000ff0d0b7207 */ /* 0x000fe20001800000 */
[----:B------:R-:W-:Y:S01]  /*6660*/  UIADD3 UR8, UR8, 0x14000, URZ ;  /* 0x0001400008087890 */ /* 0x000fe2000fffe03f */
[----:B------:R-:W-:-:S02]  /*6670*/  UMOV UR17, UR25 ;  /* 0x0000001900117c82 */ /* 0x000fc40008000000 */
[----:B------:R0:W-:Y:S01]  /*6680*/  UTMALDG.4D.IM2COL [UR24], [UR6], UR22 ;  /* 0x00000018060073b4 */ /* 0x0001e20008058016 */
[----:B------:R-:W-:Y:S01]  /*6690*/  UMOV UR9, UR25 ;  /* 0x0000001900097c82 */ /* 0x000fe20008000000 */
[----:B------:R-:W-:-:S03]  /*66a0*/  UMOV UR11, UR19 ;  /* 0x00000013000b7c82 */ /* 0x000fc60008000000 */
[----:B------:R-:W-:Y:S01]  /*66b0*/  @P3 IMAD.MOV R14, RZ, RZ, R10 ;  /* 0x000000ffff0e3224 */ /* 0x000fe200078e020a */
[----:B------:R0:W-:Y:S03]  /*66c0*/  UTMALDG.4D.MULTICAST [UR16], [UR14], UR30, desc[UR4] ;  /* 0x000004100e0073b4 */ /* 0x0001e6000801981e */
[----:B------:R-:W-:Y:S01]  /*66d0*/  IMAD.MOV.U32 R10, RZ, RZ, R14 ;  /* 0x000000ffff0a7224 */ /* 0x000fe200078e000e */
[----:B------:R0:W-:Y:S02]  /*66e0*/  UTMALDG.4D.MULTICAST [UR8], [UR14], UR30, desc[UR4] ;  /* 0x000004080e0073b4 */ /* 0x0001e4000801981e */
[----:B0-----:R-:W-:Y:S05]  /*66f0*/  @P5 BRA `(.L_x_157) ;  /* 0xfffffff800785947 */ /* 0x001fea000383ffff */
.L_x_153:
[----:B------:R-:W-:Y:S01]  /*6700*/  ISETP.GE.U32.AND P2, PT, R6, 0x9, PT ;  /* 0x000000090600780c */ /* 0x000fe20003f46070 */
[----:B------:R-:W-:Y:S05]  /*6710*/  WARPSYNC.ALL ;  /* 0x0000000000007948 */ /* 0x000fea0003800000 */
[----:B------:R-:W-:-:S07]  /*6720*/  ELECT P1, URZ, PT ;  /* 0x00000000003f782f */ /* 0x000fce0003820000 */
[----:B---3-5:R-:W-:-:S05]  /*6730*/  @P2 IMAD.WIDE.U32 R2, R6, 0x38e38e39, RZ ;  /* 0x38e38e3906022825 */ /* 0x028fca00078e00ff */
[----:B--2---:R-:W-:-:S04]  /*6740*/  @P2 SHF.R.U32.HI R0, RZ, 0x1, R3 ;  /* 0x00000001ff002819 */ /* 0x004fc80000011603 */
[----:B------:R-:W-:-:S04]  /*6750*/  @P2 LOP3.LUT R0, R0, 0x1, RZ, 0xc0, !PT ;  /* 0x0000000100002812 */ /* 0x000fc800078ec0ff */
[----:B------:R-:W-:Y:S01]  /*6760*/  @P2 ISETP.NE.U32.AND P0, PT, R0, 0x1, PT ;  /* 0x000000010000280c */ /* 0x000fe20003f05070 */
[----:B------:R-:W-:-:S12]  /*6770*/  @!P1 EXIT ;  /* 0x000000000000994d */ /* 0x000fd80003800000 */
[----:B------:R-:W-:Y:S01]  /*6780*/  LOP3.LUT R4, R4, 0x2, RZ, 0xfc, !PT ;  /* 0x0000000204047812 */ /* 0x000fe200078efcff */
[----:B------:R-:W-:Y:S01]  /*6790*/  IMAD.MOV.U32 R0, RZ, RZ, 0x1 ;  /* 0x00000001ff007424 */ /* 0x000fe200078e00ff */
[----:B------:R-:W-:Y:S02]  /*67a0*/  @P2 ISETP.NE.U32.AND.EX P0, PT, RZ, RZ, PT, P0 ;  /* 0x000000ffff00220c */ /* 0x000fe40003f05100 */
[----:B------:R-:W-:Y:S02]  /*67b0*/  ISETP.NE.AND P1, PT, R4, 0x3, PT ;  /* 0x000000030400780c */ /* 0x000fe40003f25270 */
[----:B------:R-:W-:-:S11]  /*67c0*/  @P2 SEL R0, RZ, 0x1, !P0 ;  /* 0x00000001ff002807 */ /* 0x000fd60004000000 */
[----:B------:R-:W-:Y:S05]  /*67d0*/  @!P1 BRA `(.L_x_158) ;  /* 0x0000000000049947 */ /* 0x000fea0003800000 */
[----:B------:R-:W-:Y:S01]  /*67e0*/  BPT.TRAP 0x1 ;  /* 0x000000040000795c */ /* 0x000fe20000300000 */
.L_x_158:
[----:B------:R-:W0:Y:S01]  /*67f0*/  S2R R5, SR_CgaCtaId ;  /* 0x0000000000057919 */ /* 0x000e220000008800 */
[----:B------:R-:W-:Y:S01]  /*6800*/  IMAD.WIDE.U32 R2, R6, 0x38e38e39, RZ ;  /* 0x38e38e3906027825 */ /* 0x000fe200078e00ff */
[----:B------:R-:W-:-:S04]  /*6810*/  MOV R2, 0x400 ;  /* 0x0000040000027802 */ /* 0x000fc80000000f00 */
[----:B------:R-:W-:-:S05]  /*6820*/  SHF.R.U32.HI R3, RZ, 0x1, R3 ;  /* 0x00000001ff037819 */ /* 0x000fca0000011603 */
[----:B------:R-:W-:Y:S01]  /*6830*/  IMAD R6, R3, -0x9, R6 ;  /* 0xfffffff703067824 */ /* 0x000fe200078e0206 */
[----:B0-----:R-:W-:Y:S02]  /*6840*/  LEA R2, R5, R2, 0x18 ;  /* 0x0000000205027211 */ /* 0x001fe400078ec0ff */
[----:B------:R-:W-:-:S03]  /*6850*/  SHF.L.U32 R5, R0, 0x1f, RZ ;  /* 0x0000001f00057819 */ /* 0x000fc600000006ff */
[----:B------:R-:W-:-:S04]  /*6860*/  VIADD R3, R2, 0x36048 ;  /* 0x0003604802037836 */ /* 0x000fc80000000000 */
[----:B------:R-:W-:-:S07]  /*6870*/  IMAD R2, R6, 0x8, R3 ;  /* 0x0000000806027824 */ /* 0x000fce00078e0203 */
.L_x_159:
[----:B0-----:R0:W1:Y:S02]  /*6880*/  SYNCS.PHASECHK.TRANS64.TRYWAIT P0, [R2+URZ], R5 ;  /* 0x00000005020075a7 */ /* 0x001064000800017f */
[----:B-1----:R-:W-:Y:S05]  /*6890*/  @!P0 NANOSLEEP.SYNCS 0x989680 ;  /* 0x009896800000895d */ /* 0x002fea0003900000 */
[----:B------:R-:W1:Y:S02]  /*68a0*/  @!P0 SYNCS.PHASECHK.TRANS64 P0, [R2+URZ], R5 ;  /* 0x00000005020085a7 */ /* 0x000e64000800007f */
[----:B-1----:R-:W-:Y:S05]  /*68b0*/  @!P0 BRA `(.L_x_159) ;  /* 0xfffffffc00f08947 */ /* 0x002fea000383ffff */
[----:B------:R-:W-:-:S05]  /*68c0*/  VIADD R6, R6, 0x1 ;  /* 0x0000000106067836 */ /* 0x000fca0000000000 */
[----:B------:R-:W-:-:S04]  /*68d0*/  ISETP.NE.AND P0, PT, R6, 0x9, PT ;  /* 0x000000090600780c */ /* 0x000fc80003f05270 */
[----:B0-----:R-:W-:Y:S02]  /*68e0*/  SEL R5, RZ, 0x1, P0 ;  /* 0x00000001ff057807 */ /* 0x001fe40000000000 */
[----:B------:R-:W-:Y:S02]  /*68f0*/  SEL R6, R6, RZ, P0 ;  /* 0x000000ff06067207 */ /* 0x000fe40000000000 */
[----:B------:R-:W-:-:S03]  /*6900*/  LOP3.LUT R7, R0, R5, RZ, 0x3c, !PT ;  /* 0x0000000500077212 */ /* 0x000fc600078e3cff */
[----:B------:R-:W-:Y:S01]  /*6910*/  IMAD R0, R6, 0x8, R3 ;  /* 0x0000000806007824 */ /* 0x000fe200078e0203 */
[----:B------:R-:W-:-:S07]  /*6920*/  SHF.L.U32 R5, R7, 0x1f, RZ ;  /* 0x0000001f07057819 */ /* 0x000fce00000006ff */
.L_x_160:
        /* <DEDUP_REMOVED lines=11> */
.L_x_161:
        /* <DEDUP_REMOVED lines=11> */
.L_x_162:
        /* <DEDUP_REMOVED lines=11> */
.L_x_163:
        /* <DEDUP_REMOVED lines=11> */
.L_x_164:
        /* <DEDUP_REMOVED lines=11> */
.L_x_165:
        /* <DEDUP_REMOVED lines=11> */
.L_x_166:
        /* <DEDUP_REMOVED lines=11> */
.L_x_167:
[----:B0-----:R0:W1:Y:S02]  /*6e00*/  SYNCS.PHASECHK.TRANS64.TRYWAIT P0, [R6+URZ], R3 ;  /* 0x00000003060075a7 */ /* 0x001064000800017f */
[----:B-1----:R-:W-:Y:S05]  /*6e10*/  @!P0 NANOSLEEP.SYNCS 0x989680 ;  /* 0x009896800000895d */ /* 0x002fea0003900000 */
[----:B------:R-:W1:Y:S02]  /*6e20*/  @!P0 SYNCS.PHASECHK.TRANS64 P0, [R6+URZ], R3 ;  /* 0x00000003060085a7 */ /* 0x000e64000800007f */
[----:B-1----:R-:W-:Y:S05]  /*6e30*/  @P0 EXIT ;  /* 0x000000000000094d */ /* 0x002fea0003800000 */
[----:B------:R-:W-:Y:S05]  /*6e40*/  BRA `(.L_x_167) ;  /* 0xfffffffc00ec7947 */ /* 0x000fea000383ffff */
.L_x_168:
[----:B------:R-:W-:-:S00]  /*6e50*/  BRA `(.L_x_168) ;  /* 0xfffffffc00fc7947 */ /* 0x000fc0000383ffff */
[----:B------:R-:W-:-:S00]  /*6e60*/  NOP ;  /* 0x0000000000007918 */ /* 0x000fc00000000000 */
        /* <DEDUP_REMOVED lines=9> */
.L_x_169:


//--------------------- .nv.shared._ZN7cutlass13device_kernelINS_4conv6kernel13ConvUniversalINS1_16ConvProblemShapeILNS1_8OperatorE1ELi2EEENS1_10collective14CollectiveConvINS1_46MainloopSm90TmaGmmaWarpSpecializedImplicitGemmILS5_1ELi9ELi2EN4cute5tupleIJNSA_1CILi2EEENSC_ILi1EEESE_EEENS1_36KernelImplicitTmaWarpSpecializedSm90ELi1EEENSB_IJNSC_ILi64EEENSC_ILi128EEENSB_IJSI_EEEEEENS_6half_tESM_NSA_8TiledMMAINSA_8MMA_AtomIJNSA_4SM904GMMA26MMA_64x128x16_F32F16F16_SSILNSQ_5MajorE0ELSS_1ELNSQ_7ScaleInE1ELST_1EEEEEENSA_6LayoutINSB_IJSE_SE_SE_EEENSB_IJNSC_ILi0EEESY_SY_EEEEENSB_IJNSA_10UnderscoreES11_S11_EEEEENS7_6detail26Sm90ImplicitGemmTileTraitsINSA_20SM90_TMA_LOAD_IM2COLENSA_14ComposedLayoutINSA_7SwizzleILi3ELi4ELi3EEENSA_18smem_ptr_flag_bitsILi16EEENSW_INSB_IJNSB_IJNSC_ILi8EEES1C_EEENSB_IJSI_SE_EEENSB_IJSE_NSC_ILi9EEEEEEEEENSB_IJNSB_IJSI_NSC_ILi512EEEEEENSB_IJSE_SY_EEENSB_IJSY_NSC_ILi4096EEEEEEEEEEEEEvEENS15_INSA_23SM90_TMA_LOAD_MULTICASTENS17_IS19_S1B_NSW_INSB_IJNSB_IJSI_SD_EEES1D_S1G_EEENSB_IJNSB_IJSE_S1L_EEES1J_NSB_IJSY_NSC_ILi8192EEEEEEEEEEEEEvEEEENS_8epilogue10collective6detail29Sm90TmaWarpSpecializedAdapterINS23_15DefaultEpilogueISM_NSB_IJNSB_IJlllEEESE_SY_EEES28_NS22_6thread17LinearCombinationISM_Li1EffLNS29_9ScaleType4KindE0ELNS_15FloatRoundStyleE2ESM_EENS_4gemm15EpilogueDefaultEEEEEvvEEEEvNT_6ParamsE --------------------------
	.section	.nv.shared._ZN7cutlass13device_kernelINS_4conv6kernel13ConvUniversalINS1_16ConvProblemShapeILNS1_8OperatorE1ELi2EEENS1_10collective14CollectiveConvINS1_46MainloopSm90TmaGmmaWarpSpecializedImplicitGemmILS5_1ELi9ELi2EN4cute5tupleIJNSA_1CILi2EEENSC_ILi1EEESE_EEENS1_36KernelImplicitTmaWarpSpecializedSm90ELi1EEENSB_IJNSC_ILi64EEENSC_ILi128EEENSB_IJSI_EEEEEENS_6half_tESM_NSA_8TiledMMAINSA_8MMA_AtomIJNSA_4SM904GMMA26MMA_64x128x16_F32F16F16_SSILNSQ_5MajorE0ELSS_1ELNSQ_7ScaleInE1ELST_1EEEEEENSA_6LayoutINSB_IJSE_SE_SE_EEENSB_IJNSC_ILi0EEESY_SY_EEEEENSB_IJNSA_10UnderscoreES11_S11_EEEEENS7_6detail26Sm90ImplicitGemmTileTraitsINSA_20SM90_TMA_LOAD_IM2COLENSA_14ComposedLayoutINSA_7SwizzleILi3ELi4ELi3EEENSA_18smem_ptr_flag_bitsILi16EEENSW_INSB_IJNSB_IJNSC_ILi8EEES1C_EEENSB_IJSI_SE_EEENSB_IJSE_NSC_ILi9EEEEEEEEENSB_IJNSB_IJSI_NSC_ILi512EEEEEENSB_IJSE_SY_EEENSB_IJSY_NSC_ILi4096EEEEEEEEEEEEEvEENS15_INSA_23SM90_TMA_LOAD_MULTICASTENS17_IS19_S1B_NSW_INSB_IJNSB_IJSI_SD_EEES1D_S1G_EEENSB_IJNSB_IJSE_S1L_EEES1J_NSB_IJSY_NSC_ILi8192EEEEEEEEEEEEEvEEEENS_8epilogue10collective6detail29Sm90TmaWarpSpecializedAdapterINS23_15DefaultEpilogueISM_NSB_IJNSB_IJlllEEESE_SY_EEES28_NS22_6thread17LinearCombinationISM_Li1EffLNS29_9ScaleType4KindE0ELNS_15FloatRoundStyleE2ESM_EENS_4gemm15EpilogueDefaultEEEEEvvEEEEvNT_6ParamsE,"aw",@nobits
	.sectionflags	@""
	.align	16
	.zero		1024


//--------------------- .nv.shared.reserved.0     --------------------------
	.section	.nv.shared.reserved.0,"aw",@nobits
	.weak		__nv_reservedSMEM_offset_0_alias
	.size		__nv_reservedSMEM_offset_0_alias, 0, 0
	.other		__nv_reservedSMEM_offset_0_alias,@"STO_CUDA_RESERVED_SHARED STV_DEFAULT"
__nv_reservedSMEM_offset_0_alias:
	.zero		0


//--------------------- .nv.global                --------------------------
	.section	.nv.global,"aw",@nobits
.nv.global:
	.type		_ZN39_INTERNAL_e072593f_4_k_cu_291087b6_37964cute1_E,@object
	.size		_ZN39_INTERNAL_e072593f_4_k_cu_291087b6_37964cute1_E,(_ZN39_INTERNAL_e072593f_4_k_cu_291087b6_37964cuda3std3__45__cpo6cbeginE - _ZN39_INTERNAL_e072593f_4_k_cu_291087b6_37964cute1_E)
_ZN39_INTERNAL_e072593f_4_k_cu_291087b6_37964cute1_E:
	.zero		1
	.type		_ZN39_INTERNAL_e072593f_4_k_cu_291087b6_37964cuda3std3__45__cpo6cbeginE,@object
	.size		_ZN39_INTERNAL_e072593f_4_k_cu_291087b6_37964cuda3std3__45__cpo6cbeginE,(_ZN39_INTERNAL_e072593f_4_k_cu_291087b6_37964cuda3std3__48in_placeE - _ZN39_INTERNAL_e072593f_4_k_cu_291087b6_37964cuda3std3__45__cpo6cbeginE)
_ZN39_INTERNAL_e072593f_4_k_cu_291087b6_37964cuda3std3__45__cpo6cbeginE:
	.zero		1
	.type		_ZN39_INTERNAL_e072593f_4_k_cu_291087b6_37964cuda3std3__48in_placeE,@object
	.size		_ZN39_INTERNAL_e072593f_4_k_cu_291087b6_37964cuda3std3__48in_placeE,(_ZN39_INTERNAL_e072593f_4_k_cu_291087b6_37964cuda3std6ranges3__45__cpo9iter_moveE - _ZN39_INTERNAL_e072593f_4_k_cu_291087b6_37964cuda3std3__48in_placeE)
_ZN39_INTERNAL_e072593f_4_k_cu_291087b6_37964cuda3std3__48in_placeE:
	.zero		1
	.type		_ZN39_INTERNAL_e072593f_4_k_cu_291087b6_37964cuda3std6ranges3__45__cpo9iter_moveE,@object
	.size		_ZN39_INTERNAL_e072593f_4_k_cu_291087b6_37964cuda3std6ranges3__45__cpo9iter_moveE,(_ZN39_INTERNAL_e072593f_4_k_cu_291087b6_37964cuda3std3__45__cpo5beginE - _ZN39_INTERNAL_e072593f_4_k_cu_291087b6_37964cuda3std6ranges3__45__cpo9iter_moveE)
_ZN39_INTERNAL_e072593f_4_k_cu_291087b6_37964cuda3std6ranges3__45__cpo9iter_moveE:
	.zero		1
	.type		_ZN39_INTERNAL_e072593f_4_k_cu_291087b6_37964cuda3std3__45__cpo5beginE,@object
	.size		_ZN39_INTERNAL_e072593f_4_k_cu_291087b6_37964cuda3std3__45__cpo5beginE,(_ZN39_INTERNAL_e072593f_4_k_cu_291087b6_37964cuda3std3__441_GLOBAL__N__e072593f_4_k_cu_291087b6_37966ignoreE - _ZN39_INTERNAL_e072593f_4_k_cu_291087b6_37964cuda3std3__45__cpo5beginE)
_ZN39_INTERNAL_e072593f_4_k_cu_291087b6_37964cuda3std3__45__cpo5beginE:
	.zero		1
	.type		_ZN39_INTERNAL_e072593f_4_k_cu_291087b6_37964cuda3std3__441_GLOBAL__N__e072593f_4_k_cu_291087b6_37966ignoreE,@object
	.size		_ZN39_INTERNAL_e072593f_4_k_cu_291087b6_37964cuda3std3__441_GLOBAL__N__e072593f_4_k_cu_291087b6_37966ignoreE,(_ZN39_INTERNAL_e072593f_4_k_cu_291087b6_37964cute7productE - _ZN39_INTERNAL_e072593f_4_k_cu_291087b6_37964cuda3std3__441_GLOBAL__N__e072593f_4_k_cu_291087b6_37966ignoreE)
_ZN39_INTERNAL_e072593f_4_k_cu_291087b6_37964cuda3std3__441_GLOBAL__N__e072593f_4_k_cu_291087b6_37966ignoreE:
	.zero		1
	.type		_ZN39_INTERNAL_e072593f_4_k_cu_291087b6_37964cute7productE,@object
	.size		_ZN39_INTERNAL_e072593f_4_k_cu_291087b6_37964cute7productE,(_ZN39_INTERNAL_e072593f_4_k_cu_291087b6_37964cuda3std3__45__cpo3endE - _ZN39_INTERNAL_e072593f_4_k_cu_291087b6_37964cute7productE)
_ZN39_INTERNAL_e072593f_4_k_cu_291087b6_37964cute7productE:
	.zero		1
	.type		_ZN39_INTERNAL_e072593f_4_k_cu_291087b6_37964cuda3std3__45__cpo3endE,@object
	.size		_ZN39_INTERNAL_e072593f_4_k_cu_291087b6_37964cuda3std3__45__cpo3endE,(_ZN39_INTERNAL_e072593f_4_k_cu_291087b6_37964cuda3std3__419piecewise_constructE - _ZN39_INTERNAL_e072593f_4_k_cu_291087b6_37964cuda3std3__45__cpo3endE)
_ZN39_INTERNAL_e072593f_4_k_cu_291087b6_37964cuda3std3__45__cpo3endE:
	.zero		1
	.type		_ZN39_INTERNAL_e072593f_4_k_cu_291087b6_37964cuda3std3__419piecewise_constructE,@object
	.size		_ZN39_INTERNAL_e072593f_4_k_cu_291087b6_37964cuda3std3__419piecewise_constructE,(_ZN39_INTERNAL_e072593f_4_k_cu_291087b6_37964cuda3std3__45__cpo4cendE - _ZN39_INTERNAL_e072593f_4_k_cu_291087b6_37964cuda3std3__419piecewise_constructE)
_ZN39_INTERNAL_e072593f_4_k_cu_291087b6_37964cuda3std3__419piecewise_constructE:
	.zero		1
	.type		_ZN39_INTERNAL_e072593f_4_k_cu_291087b6_37964cuda3std3__45__cpo4cendE,@object
	.size		_ZN39_INTERNAL_e072593f_4_k_cu_291087b6_37964cuda3std3__45__cpo4cendE,(_ZN39_INTERNAL_e072593f_4_k_cu_291087b6_37964cuda3std6ranges3__45__cpo4swapE - _ZN39_INTERNAL_e072593f_4_k_cu_291087b6_37964cuda3std3__45__cpo4cendE)
_ZN39_INTERNAL_e072593f_4_k_cu_291087b6_37964cuda3std3__45__cpo4cendE:
	.zero		1
	.type		_ZN39_INTERNAL_e072593f_4_k_cu_291087b6_37964cuda3std6ranges3__45__cpo4swapE,@object
	.size		_ZN39_INTERNAL_e072593f_4_k_cu_291087b6_37964cuda3std6ranges3__45__cpo4swapE,(.L_7 - _ZN39_INTERNAL_e072593f_4_k_cu_291087b6_37964cuda3std6ranges3__45__cpo4swapE)
_ZN39_INTERNAL_e072593f_4_k_cu_291087b6_37964cuda3std6ranges3__45__cpo4swapE:
	.zero		1
.L_7:


//--------------------- .nv.constant0._ZN7cutlass13device_kernelINS_4conv6kernel13ConvUniversalINS1_16ConvProblemShapeILNS1_8OperatorE1ELi2EEENS1_10collective14CollectiveConvINS1_46MainloopSm90TmaGmmaWarpSpecializedImplicitGemmILS5_1ELi9ELi2EN4cute5tupleIJNSA_1CILi2EEENSC_ILi1EEESE_EEENS1_36KernelImplicitTmaWarpSpecializedSm90ELi1EEENSB_IJNSC_ILi64EEENSC_ILi128EEENSB_IJSI_EEEEEENS_6half_tESM_NSA_8TiledMMAINSA_8MMA_AtomIJNSA_4SM904GMMA26MMA_64x128x16_F32F16F16_SSILNSQ_5MajorE0ELSS_1ELNSQ_7ScaleInE1ELST_1EEEEEENSA_6LayoutINSB_IJSE_SE_SE_EEENSB_IJNSC_ILi0EEESY_SY_EEEEENSB_IJNSA_10UnderscoreES11_S11_EEEEENS7_6detail26Sm90ImplicitGemmTileTraitsINSA_20SM90_TMA_LOAD_IM2COLENSA_14ComposedLayoutINSA_7SwizzleILi3ELi4ELi3EEENSA_18smem_ptr_flag_bitsILi16EEENSW_INSB_IJNSB_IJNSC_ILi8EEES1C_EEENSB_IJSI_SE_EEENSB_IJSE_NSC_ILi9EEEEEEEEENSB_IJNSB_IJSI_NSC_ILi512EEEEEENSB_IJSE_SY_EEENSB_IJSY_NSC_ILi4096EEEEEEEEEEEEEvEENS15_INSA_23SM90_TMA_LOAD_MULTICASTENS17_IS19_S1B_NSW_INSB_IJNSB_IJSI_SD_EEES1D_S1G_EEENSB_IJNSB_IJSE_S1L_EEES1J_NSB_IJSY_NSC_ILi8192EEEEEEEEEEEEEvEEEENS_8epilogue10collective6detail29Sm90TmaWarpSpecializedAdapterINS23_15DefaultEpilogueISM_NSB_IJNSB_IJlllEEESE_SY_EEES28_NS22_6thread17LinearCombinationISM_Li1EffLNS29_9ScaleType4KindE0ELNS_15FloatRoundStyleE2ESM_EENS_4gemm15EpilogueDefaultEEEEEvvEEEEvNT_6ParamsE --------------------------
	.section	.nv.constant0._ZN7cutlass13device_kernelINS_4conv6kernel13ConvUniversalINS1_16ConvProblemShapeILNS1_8OperatorE1ELi2EEENS1_10collective14CollectiveConvINS1_46MainloopSm90TmaGmmaWarpSpecializedImplicitGemmILS5_1ELi9ELi2EN4cute5tupleIJNSA_1CILi2EEENSC_ILi1EEESE_EEENS1_36KernelImplicitTmaWarpSpecializedSm90ELi1EEENSB_IJNSC_ILi64EEENSC_ILi128EEENSB_IJSI_EEEEEENS_6half_tESM_NSA_8TiledMMAINSA_8MMA_AtomIJNSA_4SM904GMMA26MMA_64x128x16_F32F16F16_SSILNSQ_5MajorE0ELSS_1ELNSQ_7ScaleInE1ELST_1EEEEEENSA_6LayoutINSB_IJSE_SE_SE_EEENSB_IJNSC_ILi0EEESY_SY_EEEEENSB_IJNSA_10UnderscoreES11_S11_EEEEENS7_6detail26Sm90ImplicitGemmTileTraitsINSA_20SM90_TMA_LOAD_IM2COLENSA_14ComposedLayoutINSA_7SwizzleILi3ELi4ELi3EEENSA_18smem_ptr_flag_bitsILi16EEENSW_INSB_IJNSB_IJNSC_ILi8EEES1C_EEENSB_IJSI_SE_EEENSB_IJSE_NSC_ILi9EEEEEEEEENSB_IJNSB_IJSI_NSC_ILi512EEEEEENSB_IJSE_SY_EEENSB_IJSY_NSC_ILi4096EEEEEEEEEEEEEvEENS15_INSA_23SM90_TMA_LOAD_MULTICASTENS17_IS19_S1B_NSW_INSB_IJNSB_IJSI_SD_EEES1D_S1G_EEENSB_IJNSB_IJSE_S1L_EEES1J_NSB_IJSY_NSC_ILi8192EEEEEEEEEEEEEvEEEENS_8epilogue10collective6detail29Sm90TmaWarpSpecializedAdapterINS23_15DefaultEpilogueISM_NSB_IJNSB_IJlllEEESE_SY_EEES28_NS22_6thread17LinearCombinationISM_Li1EffLNS29_9ScaleType4KindE0ELNS_15FloatRoundStyleE2ESM_EENS_4gemm15EpilogueDefaultEEEEEvvEEEEvNT_6ParamsE,"a",@progbits
	.sectionflags	@""
	.align	4
.nv.constant0._ZN7cutlass13device_kernelINS_4conv6kernel13ConvUniversalINS1_16ConvProblemShapeILNS1_8OperatorE1ELi2EEENS1_10collective14CollectiveConvINS1_46MainloopSm90TmaGmmaWarpSpecializedImplicitGemmILS5_1ELi9ELi2EN4cute5tupleIJNSA_1CILi2EEENSC_ILi1EEESE_EEENS1_36KernelImplicitTmaWarpSpecializedSm90ELi1EEENSB_IJNSC_ILi64EEENSC_ILi128EEENSB_IJSI_EEEEEENS_6half_tESM_NSA_8TiledMMAINSA_8MMA_AtomIJNSA_4SM904GMMA26MMA_64x128x16_F32F16F16_SSILNSQ_5MajorE0ELSS_1ELNSQ_7ScaleInE1ELST_1EEEEEENSA_6LayoutINSB_IJSE_SE_SE_EEENSB_IJNSC_ILi0EEESY_SY_EEEEENSB_IJNSA_10UnderscoreES11_S11_EEEEENS7_6detail26Sm90ImplicitGemmTileTraitsINSA_20SM90_TMA_LOAD_IM2COLENSA_14ComposedLayoutINSA_7SwizzleILi3ELi4ELi3EEENSA_18smem_ptr_flag_bitsILi16EEENSW_INSB_IJNSB_IJNSC_ILi8EEES1C_EEENSB_IJSI_SE_EEENSB_IJSE_NSC_ILi9EEEEEEEEENSB_IJNSB_IJSI_NSC_ILi512EEEEEENSB_IJSE_SY_EEENSB_IJSY_NSC_ILi4096EEEEEEEEEEEEEvEENS15_INSA_23SM90_TMA_LOAD_MULTICASTENS17_IS19_S1B_NSW_INSB_IJNSB_IJSI_SD_EEES1D_S1G_EEENSB_IJNSB_IJSE_S1L_EEES1J_NSB_IJSY_NSC_ILi8192EEEEEEEEEEEEEvEEEENS_8epilogue10collective6detail29Sm90TmaWarpSpecializedAdapterINS23_15DefaultEpilogueISM_NSB_IJNSB_IJlllEEESE_SY_EEES28_NS22_6thread17LinearCombinationISM_Li1EffLNS29_9ScaleType4KindE0ELNS_15FloatRoundStyleE2ESM_EENS_4gemm15EpilogueDefaultEEEEEvvEEEEvNT_6ParamsE:
	.zero		1536


//--------------------- SYMBOLS --------------------------

	.type		.nv.reservedSmem.offset0,@object
	.size		.nv.reservedSmem.offset0,0x4
